//
// Generated by NVIDIA NVVM Compiler
//
// Compiler Build ID: CL-36424714
// Cuda compilation tools, release 13.0, V13.0.88
// Based on NVVM 20.0.0
//

.version 9.0
.target sm_100
.address_size 64

	// .globl	_Z22calculateClusterCenterPdPiS_iii
.extern .func  (.param .b32 func_retval0) vprintf
(
	.param .b64 vprintf_param_0,
	.param .b64 vprintf_param_1
)
;
.global .align 1 .b8 $str[21] = {67, 111, 109, 112, 97, 114, 101, 58, 32, 37, 100, 44, 32, 37, 100, 44, 32, 37, 100, 10};

.visible .entry _Z22calculateClusterCenterPdPiS_iii(
	.param .u64 .ptr .align 1 _Z22calculateClusterCenterPdPiS_iii_param_0,
	.param .u64 .ptr .align 1 _Z22calculateClusterCenterPdPiS_iii_param_1,
	.param .u64 .ptr .align 1 _Z22calculateClusterCenterPdPiS_iii_param_2,
	.param .u32 _Z22calculateClusterCenterPdPiS_iii_param_3,
	.param .u32 _Z22calculateClusterCenterPdPiS_iii_param_4,
	.param .u32 _Z22calculateClusterCenterPdPiS_iii_param_5
)
{
	.local .align 8 .b8 	__local_depot0[16];
	.reg .b64 	%SP;
	.reg .b64 	%SPL;
	.reg .pred 	%p<33>;
	.reg .b32 	%r<143>;
	.reg .b64 	%rd<78>;
	.reg .b64 	%fd<153>;

	mov.u64 	%SPL, __local_depot0;
	cvta.local.u64 	%SP, %SPL;
	ld.param.u64 	%rd13, [_Z22calculateClusterCenterPdPiS_iii_param_0];
	ld.param.u64 	%rd14, [_Z22calculateClusterCenterPdPiS_iii_param_1];
	ld.param.u64 	%rd15, [_Z22calculateClusterCenterPdPiS_iii_param_2];
	ld.param.u32 	%r70, [_Z22calculateClusterCenterPdPiS_iii_param_3];
	ld.param.u32 	%r72, [_Z22calculateClusterCenterPdPiS_iii_param_4];
	ld.param.u32 	%r71, [_Z22calculateClusterCenterPdPiS_iii_param_5];
	cvta.to.global.u64 	%rd1, %rd13;
	cvta.to.global.u64 	%rd2, %rd14;
	cvta.to.global.u64 	%rd3, %rd15;
	add.u64 	%rd16, %SP, 0;
	add.u64 	%rd4, %SPL, 0;
	mov.u32 	%r73, %ctaid.x;
	mov.u32 	%r74, %ntid.x;
	mov.u32 	%r75, %tid.x;
	mad.lo.s32 	%r1, %r73, %r74, %r75;
	setp.ge.s32 	%p1, %r1, %r72;
	@%p1 bra 	$L__BB0_49;
	setp.lt.s32 	%p2, %r71, 1;
	mov.b32 	%r135, 0;
	@%p2 bra 	$L__BB0_36;
	setp.lt.s32 	%p3, %r70, 1;
	mul.lo.s32 	%r2, %r70, %r1;
	@%p3 bra 	$L__BB0_20;
	and.b32  	%r3, %r70, 15;
	add.s32 	%r4, %r3, -1;
	and.b32  	%r5, %r70, 7;
	add.s32 	%r6, %r5, -1;
	and.b32  	%r7, %r70, 2147483632;
	and.b32  	%r8, %r70, 3;
	neg.s32 	%r9, %r7;
	add.s64 	%rd5, %rd3, 64;
	mov.b32 	%r114, 0;
	mov.u64 	%rd37, $str;
	mov.u32 	%r135, %r114;
$L__BB0_4:
	mul.wide.u32 	%rd35, %r114, 4;
	add.s64 	%rd36, %rd2, %rd35;
	ld.global.u32 	%r100, [%rd36];
	setp.ne.s32 	%p13, %r100, %r1;
	@%p13 bra 	$L__BB0_19;
	setp.lt.u32 	%p14, %r70, 16;
	st.local.v2.u32 	[%rd4], {%r1, %r1};
	st.local.u32 	[%rd4+8], %r114;
	cvta.global.u64 	%rd38, %rd37;
	{ // callseq 5, 0
	.param .b64 param0;
	st.param.b64 	[param0], %rd38;
	.param .b64 param1;
	st.param.b64 	[param1], %rd16;
	.param .b32 retval0;
	call.uni (retval0), 
	vprintf, 
	(
	param0, 
	param1
	);
	ld.param.b32 	%r102, [retval0];
	} // callseq 5
	mul.lo.s32 	%r12, %r114, %r70;
	mov.b32 	%r120, 0;
	@%p14 bra 	$L__BB0_8;
	mul.wide.u32 	%rd40, %r12, 8;
	add.s64 	%rd41, %rd1, %rd40;
	add.s64 	%rd77, %rd41, 64;
	mov.u32 	%r116, %r2;
	mov.u32 	%r117, %r9;
$L__BB0_7:
	.pragma "nounroll";
	mul.wide.s32 	%rd42, %r116, 8;
	add.s64 	%rd43, %rd5, %rd42;
	ld.global.f64 	%fd2, [%rd77+-64];
	ld.global.f64 	%fd3, [%rd43+-64];
	add.f64 	%fd4, %fd2, %fd3;
	st.global.f64 	[%rd43+-64], %fd4;
	ld.global.f64 	%fd5, [%rd77+-56];
	ld.global.f64 	%fd6, [%rd43+-56];
	add.f64 	%fd7, %fd5, %fd6;
	st.global.f64 	[%rd43+-56], %fd7;
	ld.global.f64 	%fd8, [%rd77+-48];
	ld.global.f64 	%fd9, [%rd43+-48];
	add.f64 	%fd10, %fd8, %fd9;
	st.global.f64 	[%rd43+-48], %fd10;
	ld.global.f64 	%fd11, [%rd77+-40];
	ld.global.f64 	%fd12, [%rd43+-40];
	add.f64 	%fd13, %fd11, %fd12;
	st.global.f64 	[%rd43+-40], %fd13;
	ld.global.f64 	%fd14, [%rd77+-32];
	ld.global.f64 	%fd15, [%rd43+-32];
	add.f64 	%fd16, %fd14, %fd15;
	st.global.f64 	[%rd43+-32], %fd16;
	ld.global.f64 	%fd17, [%rd77+-24];
	ld.global.f64 	%fd18, [%rd43+-24];
	add.f64 	%fd19, %fd17, %fd18;
	st.global.f64 	[%rd43+-24], %fd19;
	ld.global.f64 	%fd20, [%rd77+-16];
	ld.global.f64 	%fd21, [%rd43+-16];
	add.f64 	%fd22, %fd20, %fd21;
	st.global.f64 	[%rd43+-16], %fd22;
	ld.global.f64 	%fd23, [%rd77+-8];
	ld.global.f64 	%fd24, [%rd43+-8];
	add.f64 	%fd25, %fd23, %fd24;
	st.global.f64 	[%rd43+-8], %fd25;
	ld.global.f64 	%fd26, [%rd77];
	ld.global.f64 	%fd27, [%rd43];
	add.f64 	%fd28, %fd26, %fd27;
	st.global.f64 	[%rd43], %fd28;
	ld.global.f64 	%fd29, [%rd77+8];
	ld.global.f64 	%fd30, [%rd43+8];
	add.f64 	%fd31, %fd29, %fd30;
	st.global.f64 	[%rd43+8], %fd31;
	ld.global.f64 	%fd32, [%rd77+16];
	ld.global.f64 	%fd33, [%rd43+16];
	add.f64 	%fd34, %fd32, %fd33;
	st.global.f64 	[%rd43+16], %fd34;
	ld.global.f64 	%fd35, [%rd77+24];
	ld.global.f64 	%fd36, [%rd43+24];
	add.f64 	%fd37, %fd35, %fd36;
	st.global.f64 	[%rd43+24], %fd37;
	ld.global.f64 	%fd38, [%rd77+32];
	ld.global.f64 	%fd39, [%rd43+32];
	add.f64 	%fd40, %fd38, %fd39;
	st.global.f64 	[%rd43+32], %fd40;
	ld.global.f64 	%fd41, [%rd77+40];
	ld.global.f64 	%fd42, [%rd43+40];
	add.f64 	%fd43, %fd41, %fd42;
	st.global.f64 	[%rd43+40], %fd43;
	ld.global.f64 	%fd44, [%rd77+48];
	ld.global.f64 	%fd45, [%rd43+48];
	add.f64 	%fd46, %fd44, %fd45;
	st.global.f64 	[%rd43+48], %fd46;
	ld.global.f64 	%fd47, [%rd77+56];
	ld.global.f64 	%fd48, [%rd43+56];
	add.f64 	%fd49, %fd47, %fd48;
	st.global.f64 	[%rd43+56], %fd49;
	add.s32 	%r117, %r117, 16;
	add.s64 	%rd77, %rd77, 128;
	add.s32 	%r116, %r116, 16;
	setp.eq.s32 	%p15, %r117, 0;
	mov.u32 	%r120, %r7;
	@%p15 bra 	$L__BB0_8;
	bra.uni 	$L__BB0_7;
$L__BB0_8:
	setp.eq.s32 	%p16, %r3, 0;
	@%p16 bra 	$L__BB0_18;
	setp.lt.u32 	%p17, %r4, 7;
	@%p17 bra 	$L__BB0_11;
	add.s32 	%r104, %r120, %r12;
	mul.wide.u32 	%rd44, %r104, 8;
	add.s64 	%rd45, %rd1, %rd44;
	ld.global.f64 	%fd50, [%rd45];
	add.s32 	%r105, %r120, %r2;
	mul.wide.s32 	%rd46, %r105, 8;
	add.s64 	%rd47, %rd3, %rd46;
	ld.global.f64 	%fd51, [%rd47];
	add.f64 	%fd52, %fd50, %fd51;
	st.global.f64 	[%rd47], %fd52;
	cvt.u64.u32 	%rd48, %r12;
	cvt.u64.u32 	%rd49, %r120;
	add.s64 	%rd50, %rd49, %rd48;
	shl.b64 	%rd51, %rd50, 3;
	add.s64 	%rd52, %rd1, %rd51;
	ld.global.f64 	%fd53, [%rd52+8];
	ld.global.f64 	%fd54, [%rd47+8];
	add.f64 	%fd55, %fd53, %fd54;
	st.global.f64 	[%rd47+8], %fd55;
	ld.global.f64 	%fd56, [%rd52+16];
	ld.global.f64 	%fd57, [%rd47+16];
	add.f64 	%fd58, %fd56, %fd57;
	st.global.f64 	[%rd47+16], %fd58;
	ld.global.f64 	%fd59, [%rd52+24];
	ld.global.f64 	%fd60, [%rd47+24];
	add.f64 	%fd61, %fd59, %fd60;
	st.global.f64 	[%rd47+24], %fd61;
	ld.global.f64 	%fd62, [%rd52+32];
	ld.global.f64 	%fd63, [%rd47+32];
	add.f64 	%fd64, %fd62, %fd63;
	st.global.f64 	[%rd47+32], %fd64;
	ld.global.f64 	%fd65, [%rd52+40];
	ld.global.f64 	%fd66, [%rd47+40];
	add.f64 	%fd67, %fd65, %fd66;
	st.global.f64 	[%rd47+40], %fd67;
	ld.global.f64 	%fd68, [%rd52+48];
	ld.global.f64 	%fd69, [%rd47+48];
	add.f64 	%fd70, %fd68, %fd69;
	st.global.f64 	[%rd47+48], %fd70;
	ld.global.f64 	%fd71, [%rd52+56];
	ld.global.f64 	%fd72, [%rd47+56];
	add.f64 	%fd73, %fd71, %fd72;
	st.global.f64 	[%rd47+56], %fd73;
	add.s32 	%r120, %r120, 8;
$L__BB0_11:
	setp.eq.s32 	%p18, %r5, 0;
	@%p18 bra 	$L__BB0_18;
	setp.lt.u32 	%p19, %r6, 3;
	@%p19 bra 	$L__BB0_14;
	add.s32 	%r106, %r120, %r12;
	mul.wide.u32 	%rd53, %r106, 8;
	add.s64 	%rd54, %rd1, %rd53;
	ld.global.f64 	%fd74, [%rd54];
	add.s32 	%r107, %r120, %r2;
	mul.wide.s32 	%rd55, %r107, 8;
	add.s64 	%rd56, %rd3, %rd55;
	ld.global.f64 	%fd75, [%rd56];
	add.f64 	%fd76, %fd74, %fd75;
	st.global.f64 	[%rd56], %fd76;
	cvt.u64.u32 	%rd57, %r12;
	cvt.u64.u32 	%rd58, %r120;
	add.s64 	%rd59, %rd58, %rd57;
	shl.b64 	%rd60, %rd59, 3;
	add.s64 	%rd61, %rd1, %rd60;
	ld.global.f64 	%fd77, [%rd61+8];
	ld.global.f64 	%fd78, [%rd56+8];
	add.f64 	%fd79, %fd77, %fd78;
	st.global.f64 	[%rd56+8], %fd79;
	ld.global.f64 	%fd80, [%rd61+16];
	ld.global.f64 	%fd81, [%rd56+16];
	add.f64 	%fd82, %fd80, %fd81;
	st.global.f64 	[%rd56+16], %fd82;
	ld.global.f64 	%fd83, [%rd61+24];
	ld.global.f64 	%fd84, [%rd56+24];
	add.f64 	%fd85, %fd83, %fd84;
	st.global.f64 	[%rd56+24], %fd85;
	add.s32 	%r120, %r120, 4;
$L__BB0_14:
	setp.eq.s32 	%p20, %r8, 0;
	@%p20 bra 	$L__BB0_18;
	setp.eq.s32 	%p21, %r8, 1;
	add.s32 	%r108, %r120, %r12;
	mul.wide.u32 	%rd62, %r108, 8;
	add.s64 	%rd63, %rd1, %rd62;
	ld.global.f64 	%fd86, [%rd63];
	add.s32 	%r109, %r120, %r2;
	mul.wide.s32 	%rd64, %r109, 8;
	add.s64 	%rd9, %rd3, %rd64;
	ld.global.f64 	%fd87, [%rd9];
	add.f64 	%fd88, %fd86, %fd87;
	st.global.f64 	[%rd9], %fd88;
	@%p21 bra 	$L__BB0_18;
	setp.eq.s32 	%p22, %r8, 2;
	cvt.u64.u32 	%rd65, %r12;
	cvt.u64.u32 	%rd66, %r120;
	add.s64 	%rd67, %rd66, %rd65;
	shl.b64 	%rd68, %rd67, 3;
	add.s64 	%rd10, %rd1, %rd68;
	ld.global.f64 	%fd89, [%rd10+8];
	ld.global.f64 	%fd90, [%rd9+8];
	add.f64 	%fd91, %fd89, %fd90;
	st.global.f64 	[%rd9+8], %fd91;
	@%p22 bra 	$L__BB0_18;
	ld.global.f64 	%fd92, [%rd10+16];
	ld.global.f64 	%fd93, [%rd9+16];
	add.f64 	%fd94, %fd92, %fd93;
	st.global.f64 	[%rd9+16], %fd94;
$L__BB0_18:
	add.s32 	%r135, %r135, 1;
$L__BB0_19:
	add.s32 	%r114, %r114, 1;
	setp.eq.s32 	%p23, %r114, %r71;
	@%p23 bra 	$L__BB0_36;
	bra.uni 	$L__BB0_4;
$L__BB0_20:
	and.b32  	%r25, %r71, 3;
	setp.lt.u32 	%p4, %r71, 4;
	mov.b32 	%r131, 0;
	mov.u32 	%r135, %r131;
	@%p4 bra 	$L__BB0_31;
	and.b32  	%r131, %r71, 2147483644;
	mov.b32 	%r122, 0;
	mov.u64 	%rd18, $str;
	mov.u32 	%r135, %r122;
$L__BB0_22:
	mul.wide.u32 	%rd17, %r122, 4;
	add.s64 	%rd11, %rd2, %rd17;
	ld.global.u32 	%r80, [%rd11];
	setp.ne.s32 	%p5, %r80, %r1;
	@%p5 bra 	$L__BB0_24;
	st.local.v2.u32 	[%rd4], {%r1, %r1};
	st.local.u32 	[%rd4+8], %r122;
	cvta.global.u64 	%rd19, %rd18;
	{ // callseq 0, 0
	.param .b64 param0;
	st.param.b64 	[param0], %rd19;
	.param .b64 param1;
	st.param.b64 	[param1], %rd16;
	.param .b32 retval0;
	call.uni (retval0), 
	vprintf, 
	(
	param0, 
	param1
	);
	ld.param.b32 	%r81, [retval0];
	} // callseq 0
	add.s32 	%r135, %r135, 1;
$L__BB0_24:
	ld.global.u32 	%r83, [%rd11+4];
	setp.ne.s32 	%p6, %r83, %r1;
	@%p6 bra 	$L__BB0_26;
	add.s32 	%r84, %r122, 1;
	st.local.v2.u32 	[%rd4], {%r1, %r1};
	st.local.u32 	[%rd4+8], %r84;
	cvta.global.u64 	%rd22, %rd18;
	{ // callseq 1, 0
	.param .b64 param0;
	st.param.b64 	[param0], %rd22;
	.param .b64 param1;
	st.param.b64 	[param1], %rd16;
	.param .b32 retval0;
	call.uni (retval0), 
	vprintf, 
	(
	param0, 
	param1
	);
	ld.param.b32 	%r85, [retval0];
	} // callseq 1
	add.s32 	%r135, %r135, 1;
$L__BB0_26:
	ld.global.u32 	%r87, [%rd11+8];
	setp.ne.s32 	%p7, %r87, %r1;
	@%p7 bra 	$L__BB0_28;
	add.s32 	%r88, %r122, 2;
	st.local.v2.u32 	[%rd4], {%r1, %r1};
	st.local.u32 	[%rd4+8], %r88;
	cvta.global.u64 	%rd25, %rd18;
	{ // callseq 2, 0
	.param .b64 param0;
	st.param.b64 	[param0], %rd25;
	.param .b64 param1;
	st.param.b64 	[param1], %rd16;
	.param .b32 retval0;
	call.uni (retval0), 
	vprintf, 
	(
	param0, 
	param1
	);
	ld.param.b32 	%r89, [retval0];
	} // callseq 2
	add.s32 	%r135, %r135, 1;
$L__BB0_28:
	ld.global.u32 	%r91, [%rd11+12];
	setp.ne.s32 	%p8, %r91, %r1;
	@%p8 bra 	$L__BB0_30;
	add.s32 	%r92, %r122, 3;
	st.local.v2.u32 	[%rd4], {%r1, %r1};
	st.local.u32 	[%rd4+8], %r92;
	cvta.global.u64 	%rd28, %rd18;
	{ // callseq 3, 0
	.param .b64 param0;
	st.param.b64 	[param0], %rd28;
	.param .b64 param1;
	st.param.b64 	[param1], %rd16;
	.param .b32 retval0;
	call.uni (retval0), 
	vprintf, 
	(
	param0, 
	param1
	);
	ld.param.b32 	%r93, [retval0];
	} // callseq 3
	add.s32 	%r135, %r135, 1;
$L__BB0_30:
	add.s32 	%r122, %r122, 4;
	setp.ne.s32 	%p9, %r122, %r131;
	@%p9 bra 	$L__BB0_22;
$L__BB0_31:
	setp.eq.s32 	%p10, %r25, 0;
	@%p10 bra 	$L__BB0_36;
	mov.b32 	%r133, 0;
	mov.u64 	%rd32, $str;
$L__BB0_33:
	.pragma "nounroll";
	mul.wide.u32 	%rd30, %r131, 4;
	add.s64 	%rd31, %rd2, %rd30;
	ld.global.u32 	%r96, [%rd31];
	setp.ne.s32 	%p11, %r96, %r1;
	@%p11 bra 	$L__BB0_35;
	st.local.v2.u32 	[%rd4], {%r1, %r1};
	st.local.u32 	[%rd4+8], %r131;
	cvta.global.u64 	%rd33, %rd32;
	{ // callseq 4, 0
	.param .b64 param0;
	st.param.b64 	[param0], %rd33;
	.param .b64 param1;
	st.param.b64 	[param1], %rd16;
	.param .b32 retval0;
	call.uni (retval0), 
	vprintf, 
	(
	param0, 
	param1
	);
	ld.param.b32 	%r97, [retval0];
	} // callseq 4
	add.s32 	%r135, %r135, 1;
$L__BB0_35:
	add.s32 	%r131, %r131, 1;
	add.s32 	%r133, %r133, 1;
	setp.ne.s32 	%p12, %r133, %r25;
	@%p12 bra 	$L__BB0_33;
$L__BB0_36:
	min.s32 	%r110, %r135, %r70;
	setp.lt.s32 	%p24, %r110, 1;
	@%p24 bra 	$L__BB0_49;
	mul.lo.s32 	%r49, %r70, %r1;
	cvt.rn.f64.u32 	%fd1, %r135;
	and.b32  	%r50, %r70, 15;
	setp.lt.u32 	%p25, %r70, 16;
	mov.b32 	%r139, 0;
	@%p25 bra 	$L__BB0_40;
	and.b32  	%r139, %r70, 2147483632;
	neg.s32 	%r137, %r139;
	add.s64 	%rd12, %rd3, 64;
	mov.u32 	%r136, %r49;
$L__BB0_39:
	.pragma "nounroll";
	mul.wide.s32 	%rd69, %r136, 8;
	add.s64 	%rd70, %rd12, %rd69;
	ld.global.f64 	%fd95, [%rd70+-64];
	div.rn.f64 	%fd96, %fd95, %fd1;
	st.global.f64 	[%rd70+-64], %fd96;
	ld.global.f64 	%fd97, [%rd70+-56];
	div.rn.f64 	%fd98, %fd97, %fd1;
	st.global.f64 	[%rd70+-56], %fd98;
	ld.global.f64 	%fd99, [%rd70+-48];
	div.rn.f64 	%fd100, %fd99, %fd1;
	st.global.f64 	[%rd70+-48], %fd100;
	ld.global.f64 	%fd101, [%rd70+-40];
	div.rn.f64 	%fd102, %fd101, %fd1;
	st.global.f64 	[%rd70+-40], %fd102;
	ld.global.f64 	%fd103, [%rd70+-32];
	div.rn.f64 	%fd104, %fd103, %fd1;
	st.global.f64 	[%rd70+-32], %fd104;
	ld.global.f64 	%fd105, [%rd70+-24];
	div.rn.f64 	%fd106, %fd105, %fd1;
	st.global.f64 	[%rd70+-24], %fd106;
	ld.global.f64 	%fd107, [%rd70+-16];
	div.rn.f64 	%fd108, %fd107, %fd1;
	st.global.f64 	[%rd70+-16], %fd108;
	ld.global.f64 	%fd109, [%rd70+-8];
	div.rn.f64 	%fd110, %fd109, %fd1;
	st.global.f64 	[%rd70+-8], %fd110;
	ld.global.f64 	%fd111, [%rd70];
	div.rn.f64 	%fd112, %fd111, %fd1;
	st.global.f64 	[%rd70], %fd112;
	ld.global.f64 	%fd113, [%rd70+8];
	div.rn.f64 	%fd114, %fd113, %fd1;
	st.global.f64 	[%rd70+8], %fd114;
	ld.global.f64 	%fd115, [%rd70+16];
	div.rn.f64 	%fd116, %fd115, %fd1;
	st.global.f64 	[%rd70+16], %fd116;
	ld.global.f64 	%fd117, [%rd70+24];
	div.rn.f64 	%fd118, %fd117, %fd1;
	st.global.f64 	[%rd70+24], %fd118;
	ld.global.f64 	%fd119, [%rd70+32];
	div.rn.f64 	%fd120, %fd119, %fd1;
	st.global.f64 	[%rd70+32], %fd120;
	ld.global.f64 	%fd121, [%rd70+40];
	div.rn.f64 	%fd122, %fd121, %fd1;
	st.global.f64 	[%rd70+40], %fd122;
	ld.global.f64 	%fd123, [%rd70+48];
	div.rn.f64 	%fd124, %fd123, %fd1;
	st.global.f64 	[%rd70+48], %fd124;
	ld.global.f64 	%fd125, [%rd70+56];
	div.rn.f64 	%fd126, %fd125, %fd1;
	st.global.f64 	[%rd70+56], %fd126;
	add.s32 	%r137, %r137, 16;
	add.s32 	%r136, %r136, 16;
	setp.ne.s32 	%p26, %r137, 0;
	@%p26 bra 	$L__BB0_39;
$L__BB0_40:
	setp.eq.s32 	%p27, %r50, 0;
	@%p27 bra 	$L__BB0_49;
	and.b32  	%r58, %r70, 7;
	setp.lt.u32 	%p28, %r50, 8;
	@%p28 bra 	$L__BB0_43;
	add.s32 	%r112, %r139, %r49;
	mul.wide.s32 	%rd71, %r112, 8;
	add.s64 	%rd72, %rd3, %rd71;
	ld.global.f64 	%fd127, [%rd72];
	div.rn.f64 	%fd128, %fd127, %fd1;
	st.global.f64 	[%rd72], %fd128;
	ld.global.f64 	%fd129, [%rd72+8];
	div.rn.f64 	%fd130, %fd129, %fd1;
	st.global.f64 	[%rd72+8], %fd130;
	ld.global.f64 	%fd131, [%rd72+16];
	div.rn.f64 	%fd132, %fd131, %fd1;
	st.global.f64 	[%rd72+16], %fd132;
	ld.global.f64 	%fd133, [%rd72+24];
	div.rn.f64 	%fd134, %fd133, %fd1;
	st.global.f64 	[%rd72+24], %fd134;
	ld.global.f64 	%fd135, [%rd72+32];
	div.rn.f64 	%fd136, %fd135, %fd1;
	st.global.f64 	[%rd72+32], %fd136;
	ld.global.f64 	%fd137, [%rd72+40];
	div.rn.f64 	%fd138, %fd137, %fd1;
	st.global.f64 	[%rd72+40], %fd138;
	ld.global.f64 	%fd139, [%rd72+48];
	div.rn.f64 	%fd140, %fd139, %fd1;
	st.global.f64 	[%rd72+48], %fd140;
	ld.global.f64 	%fd141, [%rd72+56];
	div.rn.f64 	%fd142, %fd141, %fd1;
	st.global.f64 	[%rd72+56], %fd142;
	add.s32 	%r139, %r139, 8;
$L__BB0_43:
	setp.eq.s32 	%p29, %r58, 0;
	@%p29 bra 	$L__BB0_49;
	and.b32  	%r61, %r70, 3;
	setp.lt.u32 	%p30, %r58, 4;
	@%p30 bra 	$L__BB0_46;
	add.s32 	%r113, %r139, %r49;
	mul.wide.s32 	%rd73, %r113, 8;
	add.s64 	%rd74, %rd3, %rd73;
	ld.global.f64 	%fd143, [%rd74];
	div.rn.f64 	%fd144, %fd143, %fd1;
	st.global.f64 	[%rd74], %fd144;
	ld.global.f64 	%fd145, [%rd74+8];
	div.rn.f64 	%fd146, %fd145, %fd1;
	st.global.f64 	[%rd74+8], %fd146;
	ld.global.f64 	%fd147, [%rd74+16];
	div.rn.f64 	%fd148, %fd147, %fd1;
	st.global.f64 	[%rd74+16], %fd148;
	ld.global.f64 	%fd149, [%rd74+24];
	div.rn.f64 	%fd150, %fd149, %fd1;
	st.global.f64 	[%rd74+24], %fd150;
	add.s32 	%r139, %r139, 4;
$L__BB0_46:
	setp.eq.s32 	%p31, %r61, 0;
	@%p31 bra 	$L__BB0_49;
	add.s32 	%r142, %r139, %r49;
	neg.s32 	%r141, %r61;
$L__BB0_48:
	.pragma "nounroll";
	mul.wide.s32 	%rd75, %r142, 8;
	add.s64 	%rd76, %rd3, %rd75;
	ld.global.f64 	%fd151, [%rd76];
	div.rn.f64 	%fd152, %fd151, %fd1;
	st.global.f64 	[%rd76], %fd152;
	add.s32 	%r142, %r142, 1;
	add.s32 	%r141, %r141, 1;
	setp.ne.s32 	%p32, %r141, 0;
	@%p32 bra 	$L__BB0_48;
$L__BB0_49:
	ret;

}


// ===== COMPILED SASS (sm_100) =====

	.target	sm_100

	.elftype	@"ET_EXEC"


//--------------------- .note.nv.tkinfo           --------------------------
	.section	.note.nv.tkinfo,"",@"SHT_NOTE"
	.sectionflags	@"SHF_NOTE_NV_TKINFO"
	.tkinfo
        /*0018*/ 	.word	0x00000002
        /*0030*/ 	.string	""
        /*0030*/ 	.string	"ptxas"
        /*0030*/ 	.string	"Cuda compilation tools, release 13.0, V13.0.88"
        /*0030*/ 	.string	"Build cuda_13.0.r13.0/compiler.36424714_0"
        /*0030*/ 	.string	"-arch sm_100 -m 64 "



//--------------------- .note.nv.cuinfo           --------------------------
	.section	.note.nv.cuinfo,"",@"SHT_NOTE"
	.sectionflags	@"SHF_NOTE_NV_CUINFO"
        /*0018*/ 	.short	0x0002
        /*001a*/ 	.short	0x0064
        /*001c*/ 	.short	0x0082
	.zero		2


//--------------------- .nv.info                  --------------------------
	.section	.nv.info,"",@"SHT_CUDA_INFO"
	.align	4


	//----- nvinfo : EIATTR_REGCOUNT
	.align		4
        /*0000*/ 	.byte	0x04, 0x2f
        /*0002*/ 	.short	(.L_2 - .L_1)
	.align		4
.L_1:
        /*0004*/ 	.word	index@(_Z22calculateClusterCenterPdPiS_iii)
        /*0008*/ 	.word	0x0000001f


	//----- nvinfo : EIATTR_FRAME_SIZE
	.align		4
.L_2:
        /*000c*/ 	.byte	0x04, 0x11
        /*000e*/ 	.short	(.L_4 - .L_3)
	.align		4
.L_3:
        /*0010*/ 	.word	index@($__internal_0_$__cuda_sm20_div_rn_f64_full)
        /*0014*/ 	.word	0x00000010


	//----- nvinfo : EIATTR_FRAME_SIZE
	.align		4
.L_4:
        /*0018*/ 	.byte	0x04, 0x11
        /*001a*/ 	.short	(.L_6 - .L_5)
	.align		4
.L_5:
        /*001c*/ 	.word	index@(_Z22calculateClusterCenterPdPiS_iii)
        /*0020*/ 	.word	0x00000010


	//----- nvinfo : EIATTR_MIN_STACK_SIZE
	.align		4
.L_6:
        /*0024*/ 	.byte	0x04, 0x12
        /*0026*/ 	.short	(.L_8 - .L_7)
	.align		4
.L_7:
        /*0028*/ 	.word	index@(_Z22calculateClusterCenterPdPiS_iii)
        /*002c*/ 	.word	0x00000010
.L_8:


//--------------------- .nv.compat                --------------------------
	.section	.nv.compat,"",@"SHT_CUDA_COMPAT_INFO"
	.align	4
        /*0000*/ 	.byte	0x02, 0x09, 0x00, 0x00, 0x02, 0x02, 0x01, 0x00, 0x02, 0x05, 0x05, 0x00, 0x03, 0x07, 0x01, 0x01
        /*0010*/ 	.byte	0x02, 0x03, 0x00, 0x00, 0x02, 0x06, 0x01, 0x00, 0x04, 0x0b, 0x08, 0x00, 0x01, 0x00, 0x00, 0x00
        /*0020*/ 	.byte	0x00, 0x00, 0x00, 0x00


//--------------------- .nv.info._Z22calculateClusterCenterPdPiS_iii --------------------------
	.section	.nv.info._Z22calculateClusterCenterPdPiS_iii,"",@"SHT_CUDA_INFO"
	.sectionflags	@""
	.align	4


	//----- nvinfo : EIATTR_CUDA_API_VERSION
	.align		4
        /*0000*/ 	.byte	0x04, 0x37
        /*0002*/ 	.short	(.L_10 - .L_9)
.L_9:
        /*0004*/ 	.word	0x00000082


	//----- nvinfo : EIATTR_KPARAM_INFO
	.align		4
.L_10:
        /*0008*/ 	.byte	0x04, 0x17
        /*000a*/ 	.short	(.L_12 - .L_11)
.L_11:
        /*000c*/ 	.word	0x00000000
        /*0010*/ 	.short	0x0005
        /*0012*/ 	.short	0x0020
        /*0014*/ 	.byte	0x00, 0xf0, 0x11, 0x00


	//----- nvinfo : EIATTR_KPARAM_INFO
	.align		4
.L_12:
        /*0018*/ 	.byte	0x04, 0x17
        /*001a*/ 	.short	(.L_14 - .L_13)
.L_13:
        /*001c*/ 	.word	0x00000000
        /*0020*/ 	.short	0x0004
        /*0022*/ 	.short	0x001c
        /*0024*/ 	.byte	0x00, 0xf0, 0x11, 0x00


	//----- nvinfo : EIATTR_KPARAM_INFO
	.align		4
.L_14:
        /*0028*/ 	.byte	0x04, 0x17
        /*002a*/ 	.short	(.L_16 - .L_15)
.L_15:
        /*002c*/ 	.word	0x00000000
        /*0030*/ 	.short	0x0003
        /*0032*/ 	.short	0x0018
        /*0034*/ 	.byte	0x00, 0xf0, 0x11, 0x00


	//----- nvinfo : EIATTR_KPARAM_INFO
	.align		4
.L_16:
        /*0038*/ 	.byte	0x04, 0x17
        /*003a*/ 	.short	(.L_18 - .L_17)
.L_17:
        /*003c*/ 	.word	0x00000000
        /*0040*/ 	.short	0x0002
        /*0042*/ 	.short	0x0010
        /*0044*/ 	.byte	0x00, 0xf5, 0x21, 0x00


	//----- nvinfo : EIATTR_KPARAM_INFO
	.align		4
.L_18:
        /*0048*/ 	.byte	0x04, 0x17
        /*004a*/ 	.short	(.L_20 - .L_19)
.L_19:
        /*004c*/ 	.word	0x00000000
        /*0050*/ 	.short	0x0001
        /*0052*/ 	.short	0x0008
        /*0054*/ 	.byte	0x00, 0xf5, 0x21, 0x00


	//----- nvinfo : EIATTR_KPARAM_INFO
	.align		4
.L_20:
        /*0058*/ 	.byte	0x04, 0x17
        /*005a*/ 	.short	(.L_22 - .L_21)
.L_21:
        /*005c*/ 	.word	0x00000000
        /*0060*/ 	.short	0x0000
        /*0062*/ 	.short	0x0000
        /*0064*/ 	.byte	0x00, 0xf5, 0x21, 0x00


	//----- nvinfo : EIATTR_SPARSE_MMA_MASK
	.align		4
.L_22:
        /*0068*/ 	.byte	0x03, 0x50
        /*006a*/ 	.short	0x0000


	//----- nvinfo : EIATTR_MAXREG_COUNT
	.align		4
        /*006c*/ 	.byte	0x03, 0x1b
        /*006e*/ 	.short	0x00ff


	//----- nvinfo : EIATTR_EXTERNS
	.align		4
        /*0070*/ 	.byte	0x04, 0x0f
        /*0072*/ 	.short	(.L_24 - .L_23)


	//   ....[0]....
	.align		4
.L_23:
        /*0074*/ 	.word	index@(vprintf)


	//----- nvinfo : EIATTR_MERCURY_ISA_VERSION
	.align		4
.L_24:
        /*0078*/ 	.byte	0x03, 0x5f
        /*007a*/ 	.short	0x0101


	//----- nvinfo : EIATTR_VRC_CTA_INIT_COUNT
	.align		4
        /*007c*/ 	.byte	0x02, 0x4a
	.zero		1
	.zero		1


	//----- nvinfo : EIATTR_SYSCALL_OFFSETS
	.align		4
        /*0080*/ 	.byte	0x04, 0x46
        /*0082*/ 	.short	(.L_26 - .L_25)


	//   ....[0]....
.L_25:
        /*0084*/ 	.word	0x00000330


	//   ....[1]....
        /*0088*/ 	.word	0x00001230


	//   ....[2]....
        /*008c*/ 	.word	0x00001370


	//   ....[3]....
        /*0090*/ 	.word	0x000014b0


	//   ....[4]....
        /*0094*/ 	.word	0x000015f0


	//   ....[5]....
        /*0098*/ 	.word	0x000017d0


	//----- nvinfo : EIATTR_EXIT_INSTR_OFFSETS
	.align		4
.L_26:
        /*009c*/ 	.byte	0x04, 0x1c
        /*009e*/ 	.short	(.L_28 - .L_27)


	//   ....[0]....
.L_27:
        /*00a0*/ 	.word	0x000000c0


	//   ....[1]....
        /*00a4*/ 	.word	0x00001870


	//   ....[2]....
        /*00a8*/ 	.word	0x000031c0


	//   ....[3]....
        /*00ac*/ 	.word	0x00003ee0


	//   ....[4]....
        /*00b0*/ 	.word	0x000045c0


	//   ....[5]....
        /*00b4*/ 	.word	0x000047d0


	//----- nvinfo : EIATTR_CRS_STACK_SIZE
	.align		4
.L_28:
        /*00b8*/ 	.byte	0x04, 0x1e
        /*00ba*/ 	.short	(.L_30 - .L_29)
.L_29:
        /*00bc*/ 	.word	0x00000000


	//----- nvinfo : EIATTR_CBANK_PARAM_SIZE
	.align		4
.L_30:
        /*00c0*/ 	.byte	0x03, 0x19
        /*00c2*/ 	.short	0x0024


	//----- nvinfo : EIATTR_PARAM_CBANK
	.align		4
        /*00c4*/ 	.byte	0x04, 0x0a
        /*00c6*/ 	.short	(.L_32 - .L_31)
	.align		4
.L_31:
        /*00c8*/ 	.word	index@(.nv.constant0._Z22calculateClusterCenterPdPiS_iii)
        /*00cc*/ 	.short	0x0380
        /*00ce*/ 	.short	0x0024


	//----- nvinfo : EIATTR_SW_WAR
	.align		4
.L_32:
        /*00d0*/ 	.byte	0x04, 0x36
        /*00d2*/ 	.short	(.L_34 - .L_33)
.L_33:
        /*00d4*/ 	.word	0x00000008
.L_34:


//--------------------- .nv.callgraph             --------------------------
	.section	.nv.callgraph,"",@"SHT_CUDA_CALLGRAPH"
	.align	4
	.sectionentsize	8
	.align		4
        /*0000*/ 	.word	0x00000000
	.align		4
        /*0004*/ 	.word	0xffffffff
	.align		4
        /*0008*/ 	.word	index@(_Z22calculateClusterCenterPdPiS_iii)
	.align		4
        /*000c*/ 	.word	index@(vprintf)
	.align		4
        /*0010*/ 	.word	0x00000000
	.align		4
        /*0014*/ 	.word	0xfffffffe
	.align		4
        /*0018*/ 	.word	0x00000000
	.align		4
        /*001c*/ 	.word	0xfffffffd
	.align		4
        /*0020*/ 	.word	0x00000000
	.align		4
        /*0024*/ 	.word	0xfffffffc


//--------------------- .nv.constant4             --------------------------
	.section	.nv.constant4,"a",@progbits
	.align	8
	.align		8
.nv.constant4:
        /*0000*/ 	.dword	vprintf
	.align		8
        /*0008*/ 	.dword	$str


//--------------------- .text._Z22calculateClusterCenterPdPiS_iii --------------------------
	.section	.text._Z22calculateClusterCenterPdPiS_iii,"ax",@progbits
	.align	128
        .global         _Z22calculateClusterCenterPdPiS_iii
        .type           _Z22calculateClusterCenterPdPiS_iii,@function
        .size           _Z22calculateClusterCenterPdPiS_iii,(.L_x_101 - _Z22calculateClusterCenterPdPiS_iii)
        .other          _Z22calculateClusterCenterPdPiS_iii,@"STO_CUDA_ENTRY STV_DEFAULT"
_Z22calculateClusterCenterPdPiS_iii:
.text._Z22calculateClusterCenterPdPiS_iii:
[----:B------:R-:W0:Y:S01]  /*0000*/  LDC R1, c[0x0][0x37c] ;  /* 0x0000df00ff017b82 */ /* 0x000e220000000800 */
[----:B------:R-:W1:Y:S01]  /*0010*/  S2R R3, SR_TID.X ;  /* 0x0000000000037919 */ /* 0x000e620000002100 */
[----:B------:R-:W2:Y:S06]  /*0020*/  LDCU UR5, c[0x0][0x2fc] ;  /* 0x00005f80ff0577ac */ /* 0x000eac0008000800 */
[----:B------:R-:W1:Y:S01]  /*0030*/  S2UR UR6, SR_CTAID.X ;  /* 0x00000000000679c3 */ /* 0x000e620000002500 */
[----:B0-----:R-:W-:Y:S01]  /*0040*/  VIADD R1, R1, 0xfffffff0 ;  /* 0xfffffff001017836 */ /* 0x001fe20000000000 */
[----:B------:R-:W0:Y:S01]  /*0050*/  LDCU UR7, c[0x0][0x39c] ;  /* 0x00007380ff0777ac */ /* 0x000e220008000800 */
[----:B------:R-:W3:Y:S05]  /*0060*/  LDCU UR4, c[0x0][0x2f8] ;  /* 0x00005f00ff0477ac */ /* 0x000eea0008000800 */
[----:B------:R-:W1:Y:S01]  /*0070*/  LDC R2, c[0x0][0x360] ;  /* 0x0000d800ff027b82 */ /* 0x000e620000000800 */
[----:B---3--:R-:W-:-:S05]  /*0080*/  IADD3 R17, P1, PT, R1, UR4, RZ ;  /* 0x0000000401117c10 */ /* 0x008fca000ff3e0ff */
[----:B--2---:R-:W-:Y:S02]  /*0090*/  IMAD.X R16, RZ, RZ, UR5, P1 ;  /* 0x00000005ff107e24 */ /* 0x004fe400088e06ff */
[----:B-1----:R-:W-:-:S05]  /*00a0*/  IMAD R2, R2, UR6, R3 ;  /* 0x0000000602027c24 */ /* 0x002fca000f8e0203 */
[----:B0-----:R-:W-:-:S13]  /*00b0*/  ISETP.GE.AND P0, PT, R2, UR7, PT ;  /* 0x0000000702007c0c */ /* 0x001fda000bf06270 */
[----:B------:R-:W-:Y:S05]  /*00c0*/  @P0 EXIT ;  /* 0x000000000000094d */ /* 0x000fea0003800000 */
[----:B------:R-:W0:Y:S01]  /*00d0*/  LDCU UR4, c[0x0][0x3a0] ;  /* 0x00007400ff0477ac */ /* 0x000e220008000800 */
[----:B------:R-:W-:Y:S01]  /*00e0*/  IMAD.MOV.U32 R24, RZ, RZ, RZ ;  /* 0x000000ffff187224 */ /* 0x000fe200078e00ff */
[----:B------:R-:W1:Y:S01]  /*00f0*/  LDCU.64 UR36, c[0x0][0x358] ;  /* 0x00006b00ff2477ac */ /* 0x000e620008000a00 */
[----:B0-----:R-:W-:-:S09]  /*0100*/  UISETP.GE.AND UP0, UPT, UR4, 0x1, UPT ;  /* 0x000000010400788c */ /* 0x001fd2000bf06270 */
[----:B-1----:R-:W-:Y:S05]  /*0110*/  BRA.U !UP0, `(.L_x_0) ;  /* 0x0000001508c87547 */ /* 0x002fea000b800000 */
[----:B------:R-:W0:Y:S01]  /*0120*/  LDCU UR38, c[0x0][0x398] ;  /* 0x00007300ff2677ac */ /* 0x000e220008000800 */
[----:B------:R-:W-:Y:S01]  /*0130*/  BSSY.RECONVERGENT B6, `(.L_x_0) ;  /* 0x0000170000067945 */ /* 0x000fe20003800200 */
[----:B0-----:R-:W-:-:S09]  /*0140*/  UISETP.GE.AND UP0, UPT, UR38, 0x1, UPT ;  /* 0x000000012600788c */ /* 0x001fd2000bf06270 */
[----:B------:R-:W-:Y:S05]  /*0150*/  BRA.U !UP0, `(.L_x_1) ;  /* 0x0000000d08c87547 */ /* 0x000fea000b800000 */
[----:B------:R-:W0:Y:S01]  /*0160*/  LDCU.64 UR4, c[0x0][0x390] ;  /* 0x00007200ff0477ac */ /* 0x000e220008000a00 */
[----:B------:R-:W-:Y:S01]  /*0170*/  HFMA2 R18, -RZ, RZ, 0, 0 ;  /* 0x00000000ff127431 */ /* 0x000fe200000001ff */
[----:B------:R-:W-:Y:S01]  /*0180*/  BSSY.RECONVERGENT B7, `(.L_x_2) ;  /* 0x00000ee000077945 */ /* 0x000fe20003800200 */
[----:B------:R-:W-:Y:S01]  /*0190*/  IMAD.MOV.U32 R24, RZ, RZ, RZ ;  /* 0x000000ffff187224 */ /* 0x000fe200078e00ff */
[----:B------:R-:W-:Y:S02]  /*01a0*/  ULOP3.LUT UR41, UR38, 0x7, URZ, 0xc0, !UPT ;  /* 0x0000000726297892 */ /* 0x000fe4000f8ec0ff */
[----:B------:R-:W-:Y:S02]  /*01b0*/  ULOP3.LUT UR42, UR38, 0x7ffffff0, URZ, 0xc0, !UPT ;  /* 0x7ffffff0262a7892 */ /* 0x000fe4000f8ec0ff */
[----:B------:R-:W-:Y:S02]  /*01c0*/  ULOP3.LUT UR38, UR38, 0x3, URZ, 0xc0, !UPT ;  /* 0x0000000326267892 */ /* 0x000fe4000f8ec0ff */
[----:B0-----:R-:W-:-:S04]  /*01d0*/  UIADD3 UR39, UP0, UPT, UR4, 0x40, URZ ;  /* 0x0000004004277890 */ /* 0x001fc8000ff1e0ff */
[----:B------:R-:W-:-:S12]  /*01e0*/  UIADD3.X UR40, UPT, UPT, URZ, UR5, URZ, UP0, !UPT ;  /* 0x00000005ff287290 */ /* 0x000fd800087fe4ff */
.L_x_12:
[----:B0-2-4-:R-:W0:Y:S02]  /*01f0*/  LDC.64 R4, c[0x0][0x388] ;  /* 0x0000e200ff047b82 */ /* 0x015e240000000a00 */
[----:B0-----:R-:W-:-:S06]  /*0200*/  IMAD.WIDE.U32 R4, R18, 0x4, R4 ;  /* 0x0000000412047825 */ /* 0x001fcc00078e0004 */
[----:B------:R-:W2:Y:S01]  /*0210*/  LDG.E R5, desc[UR36][R4.64] ;  /* 0x0000002404057981 */ /* 0x000ea2000c1e1900 */
[----:B------:R-:W-:Y:S01]  /*0220*/  BSSY.RECONVERGENT B8, `(.L_x_3) ;  /* 0x00000df000087945 */ /* 0x000fe20003800200 */
[----:B--2---:R-:W-:-:S13]  /*0230*/  ISETP.NE.AND P0, PT, R5, R2, PT ;  /* 0x000000020500720c */ /* 0x004fda0003f05270 */
[----:B-1-3--:R-:W-:Y:S05]  /*0240*/  @P0 BRA `(.L_x_4) ;  /* 0x0000000c00700947 */ /* 0x00afea0003800000 */
[----:B------:R-:W0:Y:S01]  /*0250*/  LDC R19, c[0x0][0x398] ;  /* 0x0000e600ff137b82 */ /* 0x000e220000000800 */
[----:B------:R-:W-:Y:S01]  /*0260*/  IMAD.MOV.U32 R3, RZ, RZ, R2 ;  /* 0x000000ffff037224 */ /* 0x000fe200078e0002 */
[----:B------:R1:W-:Y:S01]  /*0270*/  STL [R1+0x8], R18 ;  /* 0x0000081201007387 */ /* 0x0003e20000100800 */
[----:B------:R-:W2:Y:S01]  /*0280*/  LDCU.64 UR4, c[0x4][0x8] ;  /* 0x01000100ff0477ac */ /* 0x000ea20008000a00 */
[----:B------:R-:W-:Y:S01]  /*0290*/  MOV R0, 0x0 ;  /* 0x0000000000007802 */ /* 0x000fe20000000f00 */
[----:B------:R-:W-:Y:S01]  /*02a0*/  IMAD.MOV.U32 R6, RZ, RZ, R17 ;  /* 0x000000ffff067224 */ /* 0x000fe200078e0011 */
[----:B------:R1:W-:Y:S01]  /*02b0*/  STL.64 [R1], R2 ;  /* 0x0000000201007387 */ /* 0x0003e20000100a00 */
[----:B------:R-:W-:Y:S01]  /*02c0*/  IMAD.MOV.U32 R7, RZ, RZ, R16 ;  /* 0x000000ffff077224 */ /* 0x000fe200078e0010 */
[----:B------:R3:W4:Y:S01]  /*02d0*/  LDC.64 R8, c[0x4][R0] ;  /* 0x0100000000087b82 */ /* 0x0007220000000a00 */
[----:B--2---:R-:W-:Y:S01]  /*02e0*/  IMAD.U32 R4, RZ, RZ, UR4 ;  /* 0x00000004ff047e24 */ /* 0x004fe2000f8e00ff */
[----:B------:R-:W-:-:S02]  /*02f0*/  MOV R5, UR5 ;  /* 0x0000000500057c02 */ /* 0x000fc40008000f00 */
[----:B0-----:R-:W-:-:S04]  /*0300*/  ISETP.GE.U32.AND P0, PT, R19, 0x10, PT ;  /* 0x000000101300780c */ /* 0x001fc80003f06070 */
[----:B-1-3--:R-:W-:-:S09]  /*0310*/  P2R R0, PR, RZ, 0x1 ;  /* 0x00000001ff007803 */ /* 0x00afd20000000000 */
[----:B------:R-:W-:-:S07]  /*0320*/  LEPC R20, `(.L_x_5) ;  /* 0x000000001014794e */ /* 0x000fce0000000000 */
[----:B----4-:R-:W-:Y:S05]  /*0330*/  CALL.ABS.NOINC R8 ;  /* 0x0000000008007343 */ /* 0x010fea0003c00000 */
.L_x_5:
[----:B------:R-:W0:Y:S01]  /*0340*/  LDC R9, c[0x0][0x398] ;  /* 0x0000e600ff097b82 */ /* 0x000e220000000800 */
[----:B------:R-:W1:Y:S01]  /*0350*/  LDCU UR4, c[0x0][0x398] ;  /* 0x00007300ff0477ac */ /* 0x000e620008000800 */
[----:B------:R-:W-:Y:S01]  /*0360*/  ISETP.GE.U32.AND P6, PT, R19, 0x10, PT ;  /* 0x000000101300780c */ /* 0x000fe20003fc6070 */
[----:B------:R-:W-:Y:S02]  /*0370*/  IMAD.MOV.U32 R11, RZ, RZ, RZ ;  /* 0x000000ffff0b7224 */ /* 0x000fe400078e00ff */
[----:B-1----:R-:W-:Y:S02]  /*0380*/  IMAD R0, R18, UR4, RZ ;  /* 0x0000000412007c24 */ /* 0x002fe4000f8e02ff */
[----:B0-----:R-:W-:-:S08]  /*0390*/  IMAD R3, R2, R9, RZ ;  /* 0x0000000902037224 */ /* 0x001fd000078e02ff */
[----:B------:R-:W-:Y:S05]  /*03a0*/  @!P6 BRA `(.L_x_6) ;  /* 0x000000040054e947 */ /* 0x000fea0003800000 */
[----:B------:R-:W0:Y:S01]  /*03b0*/  LDC.64 R4, c[0x0][0x380] ;  /* 0x0000e000ff047b82 */ /* 0x000e220000000a00 */
[----:B------:R-:W-:Y:S01]  /*03c0*/  UIADD3 UR4, UPT, UPT, -UR42, URZ, URZ ;  /* 0x000000ff2a047290 */ /* 0x000fe2000fffe1ff */
[----:B------:R-:W-:Y:S01]  /*03d0*/  BSSY.RECONVERGENT B0, `(.L_x_7) ;  /* 0x0000051000007945 */ /* 0x000fe20003800200 */
[----:B------:R-:W-:-:S04]  /*03e0*/  MOV R8, R3 ;  /* 0x0000000300087202 */ /* 0x000fc80000000f00 */
[----:B------:R-:W-:Y:S02]  /*03f0*/  IMAD.U32 R10, RZ, RZ, UR4 ;  /* 0x00000004ff0a7e24 */ /* 0x000fe4000f8e00ff */
[----:B0-----:R-:W-:-:S03]  /*0400*/  IMAD.WIDE.U32 R4, R0, 0x8, R4 ;  /* 0x0000000800047825 */ /* 0x001fc600078e0004 */
[----:B------:R-:W-:-:S05]  /*0410*/  IADD3 R11, P0, PT, R4, 0x40, RZ ;  /* 0x00000040040b7810 */ /* 0x000fca0007f1e0ff */
[----:B------:R-:W-:-:S08]  /*0420*/  IMAD.X R12, RZ, RZ, R5, P0 ;  /* 0x000000ffff0c7224 */ /* 0x000fd000000e0605 */
.L_x_8:
[----:B-1----:R-:W-:Y:S01]  /*0430*/  MOV R7, UR40 ;  /* 0x0000002800077c02 */ /* 0x002fe20008000f00 */
[----:B------:R-:W-:Y:S02]  /*0440*/  IMAD.U32 R6, RZ, RZ, UR39 ;  /* 0x00000027ff067e24 */ /* 0x000fe4000f8e00ff */
[----:B------:R-:W-:Y:S02]  /*0450*/  IMAD.MOV.U32 R4, RZ, RZ, R11 ;  /* 0x000000ffff047224 */ /* 0x000fe400078e000b */
[----:B------:R-:W-:-:S04]  /*0460*/  IMAD.WIDE R6, R8, 0x8, R6 ;  /* 0x0000000808067825 */ /* 0x000fc800078e0206 */
[----:B------:R-:W-:Y:S01]  /*0470*/  IMAD.MOV.U32 R5, RZ, RZ, R12 ;  /* 0x000000ffff057224 */ /* 0x000fe200078e000c */
[----:B------:R-:W2:Y:S04]  /*0480*/  LDG.E.64 R14, desc[UR36][R6.64+-0x40] ;  /* 0xffffc024060e7981 */ /* 0x000ea8000c1e1b00 */
[----:B------:R-:W2:Y:S04]  /*0490*/  LDG.E.64 R12, desc[UR36][R4.64+-0x40] ;  /* 0xffffc024040c7981 */ /* 0x000ea8000c1e1b00 */
[----:B------:R-:W3:Y:S04]  /*04a0*/  LDG.E.64 R20, desc[UR36][R6.64+-0x38] ;  /* 0xffffc82406147981 */ /* 0x000ee8000c1e1b00 */
[----:B------:R-:W4:Y:S04]  /*04b0*/  LDG.E.64 R22, desc[UR36][R6.64+-0x30] ;  /* 0xffffd02406167981 */ /* 0x000f28000c1e1b00 */
[----:B------:R-:W5:Y:S01]  /*04c0*/  LDG.E.64 R26, desc[UR36][R6.64+-0x28] ;  /* 0xffffd824061a7981 */ /* 0x000f62000c1e1b00 */
[----:B--2---:R-:W-:-:S07]  /*04d0*/  DADD R12, R12, R14 ;  /* 0x000000000c0c7229 */ /* 0x004fce000000000e */
[----:B------:R0:W-:Y:S04]  /*04e0*/  STG.E.64 desc[UR36][R6.64+-0x40], R12 ;  /* 0xffffc00c06007986 */ /* 0x0001e8000c101b24 */
[----:B------:R-:W3:Y:S02]  /*04f0*/  LDG.E.64 R14, desc[UR36][R4.64+-0x38] ;  /* 0xffffc824040e7981 */ /* 0x000ee4000c1e1b00 */
[----:B---3--:R-:W-:-:S07]  /*0500*/  DADD R14, R14, R20 ;  /* 0x000000000e0e7229 */ /* 0x008fce0000000014 */
[----:B------:R1:W-:Y:S04]  /*0510*/  STG.E.64 desc[UR36][R6.64+-0x38], R14 ;  /* 0xffffc80e06007986 */ /* 0x0003e8000c101b24 */
[----:B------:R-:W4:Y:S02]  /*0520*/  LDG.E.64 R20, desc[UR36][R4.64+-0x30] ;  /* 0xffffd02404147981 */ /* 0x000f24000c1e1b00 */
[----:B----4-:R-:W-:-:S07]  /*0530*/  DADD R20, R20, R22 ;  /* 0x0000000014147229 */ /* 0x010fce0000000016 */
[----:B------:R2:W-:Y:S04]  /*0540*/  STG.E.64 desc[UR36][R6.64+-0x30], R20 ;  /* 0xffffd01406007986 */ /* 0x0005e8000c101b24 */
[----:B------:R-:W5:Y:S02]  /*0550*/  LDG.E.64 R22, desc[UR36][R4.64+-0x28] ;  /* 0xffffd82404167981 */ /* 0x000f64000c1e1b00 */
[----:B-----5:R-:W-:Y:S02]  /*0560*/  DADD R22, R22, R26 ;  /* 0x0000000016167229 */ /* 0x020fe4000000001a */
[----:B------:R-:W3:Y:S05]  /*0570*/  LDG.E.64 R26, desc[UR36][R6.64+-0x20] ;  /* 0xffffe024061a7981 */ /* 0x000eea000c1e1b00 */
[----:B------:R4:W-:Y:S04]  /*0580*/  STG.E.64 desc[UR36][R6.64+-0x28], R22 ;  /* 0xffffd81606007986 */ /* 0x0009e8000c101b24 */
[----:B0-----:R-:W3:Y:S02]  /*0590*/  LDG.E.64 R12, desc[UR36][R4.64+-0x20] ;  /* 0xffffe024040c7981 */ /* 0x001ee4000c1e1b00 */
[----:B---3--:R-:W-:-:S02]  /*05a0*/  DADD R12, R12, R26 ;  /* 0x000000000c0c7229 */ /* 0x008fc4000000001a */
[----:B------:R-:W3:Y:S05]  /*05b0*/  LDG.E.64 R26, desc[UR36][R6.64+-0x18] ;  /* 0xffffe824061a7981 */ /* 0x000eea000c1e1b00 */
[----:B------:R0:W-:Y:S04]  /*05c0*/  STG.E.64 desc[UR36][R6.64+-0x20], R12 ;  /* 0xffffe00c06007986 */ /* 0x0001e8000c101b24 */
[----:B-1----:R-:W3:Y:S02]  /*05d0*/  LDG.E.64 R14, desc[UR36][R4.64+-0x18] ;  /* 0xffffe824040e7981 */ /* 0x002ee4000c1e1b00 */
[----:B---3--:R-:W-:-:S02]  /*05e0*/  DADD R14, R14, R26 ;  /* 0x000000000e0e7229 */ /* 0x008fc4000000001a */
[----:B------:R-:W3:Y:S05]  /*05f0*/  LDG.E.64 R26, desc[UR36][R6.64+-0x10] ;  /* 0xfffff024061a7981 */ /* 0x000eea000c1e1b00 */
[----:B------:R1:W-:Y:S04]  /*0600*/  STG.E.64 desc[UR36][R6.64+-0x18], R14 ;  /* 0xffffe80e06007986 */ /* 0x0003e8000c101b24 */
[----:B--2---:R-:W3:Y:S02]  /*0610*/  LDG.E.64 R20, desc[UR36][R4.64+-0x10] ;  /* 0xfffff02404147981 */ /* 0x004ee4000c1e1b00 */
[----:B---3--:R-:W-:-:S02]  /*0620*/  DADD R20, R20, R26 ;  /* 0x0000000014147229 */ /* 0x008fc4000000001a */
[----:B------:R-:W2:Y:S05]  /*0630*/  LDG.E.64 R26, desc[UR36][R6.64+-0x8] ;  /* 0xfffff824061a7981 */ /* 0x000eaa000c1e1b00 */
[----:B------:R3:W-:Y:S04]  /*0640*/  STG.E.64 desc[UR36][R6.64+-0x10], R20 ;  /* 0xfffff01406007986 */ /* 0x0007e8000c101b24 */
[----:B----4-:R-:W2:Y:S02]  /*0650*/  LDG.E.64 R22, desc[UR36][R4.64+-0x8] ;  /* 0xfffff82404167981 */ /* 0x010ea4000c1e1b00 */
[----:B--2---:R-:W-:-:S02]  /*0660*/  DADD R22, R22, R26 ;  /* 0x0000000016167229 */ /* 0x004fc4000000001a */
[----:B------:R-:W2:Y:S05]  /*0670*/  LDG.E.64 R26, desc[UR36][R6.64] ;  /* 0x00000024061a7981 */ /* 0x000eaa000c1e1b00 */
[----:B------:R4:W-:Y:S04]  /*0680*/  STG.E.64 desc[UR36][R6.64+-0x8], R22 ;  /* 0xfffff81606007986 */ /* 0x0009e8000c101b24 */
[----:B0-----:R-:W2:Y:S02]  /*0690*/  LDG.E.64 R12, desc[UR36][R4.64] ;  /* 0x00000024040c7981 */ /* 0x001ea4000c1e1b00 */
[----:B--2---:R-:W-:-:S02]  /*06a0*/  DADD R12, R12, R26 ;  /* 0x000000000c0c7229 */ /* 0x004fc4000000001a */
[----:B------:R-:W2:Y:S05]  /*06b0*/  LDG.E.64 R26, desc[UR36][R6.64+0x8] ;  /* 0x00000824061a7981 */ /* 0x000eaa000c1e1b00 */
[----:B------:R0:W-:Y:S04]  /*06c0*/  STG.E.64 desc[UR36][R6.64], R12 ;  /* 0x0000000c06007986 */ /* 0x0001e8000c101b24 */
[----:B-1----:R-:W2:Y:S02]  /*06d0*/  LDG.E.64 R14, desc[UR36][R4.64+0x8] ;  /* 0x00000824040e7981 */ /* 0x002ea4000c1e1b00 */
[----:B--2---:R-:W-:-:S02]  /*06e0*/  DADD R14, R14, R26 ;  /* 0x000000000e0e7229 */ /* 0x004fc4000000001a */
[----:B------:R-:W2:Y:S05]  /*06f0*/  LDG.E.64 R26, desc[UR36][R6.64+0x10] ;  /* 0x00001024061a7981 */ /* 0x000eaa000c1e1b00 */
[----:B------:R1:W-:Y:S04]  /*0700*/  STG.E.64 desc[UR36][R6.64+0x8], R14 ;  /* 0x0000080e06007986 */ /* 0x0003e8000c101b24 */
[----:B---3--:R-:W2:Y:S02]  /*0710*/  LDG.E.64 R20, desc[UR36][R4.64+0x10] ;  /* 0x0000102404147981 */ /* 0x008ea4000c1e1b00 */
[----:B--2---:R-:W-:-:S02]  /*0720*/  DADD R20, R20, R26 ;  /* 0x0000000014147229 */ /* 0x004fc4000000001a */
        /* <DEDUP_REMOVED lines=18> */
[----:B----4-:R-:W2:Y:S01]  /*0850*/  LDG.E.64 R22, desc[UR36][R4.64+0x38] ;  /* 0x0000382404167981 */ /* 0x010ea2000c1e1b00 */
[----:B------:R-:W-:-:S05]  /*0860*/  VIADD R10, R10, 0x10 ;  /* 0x000000100a0a7836 */ /* 0x000fca0000000000 */
[----:B------:R-:W-:Y:S02]  /*0870*/  ISETP.NE.AND P0, PT, R10, RZ, PT ;  /* 0x000000ff0a00720c */ /* 0x000fe40003f05270 */
[----:B------:R-:W-:Y:S01]  /*0880*/  IADD3 R11, P1, PT, R4, 0x80, RZ ;  /* 0x00000080040b7810 */ /* 0x000fe20007f3e0ff */
[----:B------:R-:W-:-:S03]  /*0890*/  VIADD R8, R8, 0x10 ;  /* 0x0000001008087836 */ /* 0x000fc60000000000 */
[----:B0-----:R-:W-:Y:S01]  /*08a0*/  IADD3.X R12, PT, PT, RZ, R5, RZ, P1, !PT ;  /* 0x00000005ff0c7210 */ /* 0x001fe20000ffe4ff */
[----:B--2---:R-:W-:-:S07]  /*08b0*/  DADD R22, R22, R26 ;  /* 0x0000000016167229 */ /* 0x004fce000000001a */
[----:B------:R1:W-:Y:S01]  /*08c0*/  STG.E.64 desc[UR36][R6.64+0x38], R22 ;  /* 0x0000381606007986 */ /* 0x0003e2000c101b24 */
[----:B------:R-:W-:Y:S05]  /*08d0*/  @P0 BRA `(.L_x_8) ;  /* 0xfffffff800d40947 */ /* 0x000fea000383ffff */
[----:B------:R-:W-:Y:S05]  /*08e0*/  BSYNC.RECONVERGENT B0 ;  /* 0x0000000000007941 */ /* 0x000fea0003800200 */
.L_x_7:
[----:B------:R-:W-:-:S07]  /*08f0*/  IMAD.U32 R11, RZ, RZ, UR42 ;  /* 0x0000002aff0b7e24 */ /* 0x000fce000f8e00ff */
.L_x_6:
[----:B------:R-:W-:-:S04]  /*0900*/  LOP3.LUT R9, R9, 0xf, RZ, 0xc0, !PT ;  /* 0x0000000f09097812 */ /* 0x000fc800078ec0ff */
[----:B------:R-:W-:-:S13]  /*0910*/  ISETP.NE.AND P0, PT, R9, RZ, PT ;  /* 0x000000ff0900720c */ /* 0x000fda0003f05270 */
[----:B------:R-:W-:Y:S05]  /*0920*/  @!P0 BRA `(.L_x_9) ;  /* 0x0000000400b48947 */ /* 0x000fea0003800000 */
[----:B------:R-:W-:Y:S01]  /*0930*/  VIADD R9, R9, 0xffffffff ;  /* 0xffffffff09097836 */ /* 0x000fe20000000000 */
[----:B------:R-:W-:-:S04]  /*0940*/  UISETP.NE.AND UP0, UPT, UR41, URZ, UPT ;  /* 0x000000ff2900728c */ /* 0x000fc8000bf05270 */
[----:B------:R-:W-:-:S13]  /*0950*/  ISETP.GE.U32.AND P0, PT, R9, 0x7, PT ;  /* 0x000000070900780c */ /* 0x000fda0003f06070 */
[----:B------:R-:W-:Y:S05]  /*0960*/  @!P0 BRA `(.L_x_10) ;  /* 0x0000000000b08947 */ /* 0x000fea0003800000 */
[----:B------:R-:W0:Y:S01]  /*0970*/  LDC.64 R8, c[0x0][0x380] ;  /* 0x0000e000ff087b82 */ /* 0x000e220000000a00 */
[----:B-1----:R-:W-:Y:S01]  /*0980*/  IADD3 R7, PT, PT, R0, R11, RZ ;  /* 0x0000000b00077210 */ /* 0x002fe20007ffe0ff */
[----:B------:R-:W-:Y:S01]  /*0990*/  IMAD.IADD R13, R3, 0x1, R11 ;  /* 0x00000001030d7824 */ /* 0x000fe200078e020b */
[----:B------:R-:W1:Y:S05]  /*09a0*/  LDCU.64 UR4, c[0x0][0x380] ;  /* 0x00007000ff0477ac */ /* 0x000e6a0008000a00 */
[----:B------:R-:W2:Y:S01]  /*09b0*/  LDC.64 R4, c[0x0][0x390] ;  /* 0x0000e400ff047b82 */ /* 0x000ea20000000a00 */
[----:B0-----:R-:W-:-:S06]  /*09c0*/  IMAD.WIDE.U32 R8, R7, 0x8, R8 ;  /* 0x0000000807087825 */ /* 0x001fcc00078e0008 */
[----:B------:R-:W3:Y:S01]  /*09d0*/  LDG.E.64 R8, desc[UR36][R8.64] ;  /* 0x0000002408087981 */ /* 0x000ee2000c1e1b00 */
[----:B--2---:R-:W-:-:S05]  /*09e0*/  IMAD.WIDE R4, R13, 0x8, R4 ;  /* 0x000000080d047825 */ /* 0x004fca00078e0204 */
[----:B------:R-:W3:Y:S01]  /*09f0*/  LDG.E.64 R12, desc[UR36][R4.64] ;  /* 0x00000024040c7981 */ /* 0x000ee2000c1e1b00 */
[----:B------:R-:W-:-:S03]  /*0a00*/  IADD3 R7, P0, PT, R0, R11, RZ ;  /* 0x0000000b00077210 */ /* 0x000fc60007f1e0ff */
[----:B------:R-:W2:Y:S02]  /*0a10*/  LDG.E.64 R20, desc[UR36][R4.64+0x8] ;  /* 0x0000082404147981 */ /* 0x000ea4000c1e1b00 */
[----:B------:R-:W-:Y:S01]  /*0a20*/  IMAD.X R10, RZ, RZ, RZ, P0 ;  /* 0x000000ffff0a7224 */ /* 0x000fe200000e06ff */
[C---:B-1----:R-:W-:Y:S01]  /*0a30*/  LEA R6, P0, R7.reuse, UR4, 0x3 ;  /* 0x0000000407067c11 */ /* 0x042fe2000f8018ff */
[----:B------:R-:W4:Y:S03]  /*0a40*/  LDG.E.64 R22, desc[UR36][R4.64+0x18] ;  /* 0x0000182404167981 */ /* 0x000f26000c1e1b00 */
[----:B------:R-:W-:Y:S01]  /*0a50*/  LEA.HI.X R7, R7, UR5, R10, 0x3, P0 ;  /* 0x0000000507077c11 */ /* 0x000fe200080f1c0a */
[----:B---3--:R-:W-:-:S07]  /*0a60*/  DADD R12, R8, R12 ;  /* 0x00000000080c7229 */ /* 0x008fce000000000c */
[----:B------:R0:W-:Y:S04]  /*0a70*/  STG.E.64 desc[UR36][R4.64], R12 ;  /* 0x0000000c04007986 */ /* 0x0001e8000c101b24 */
[----:B------:R-:W2:Y:S02]  /*0a80*/  LDG.E.64 R14, desc[UR36][R6.64+0x8] ;  /* 0x00000824060e7981 */ /* 0x000ea4000c1e1b00 */
[----:B--2---:R-:W-:Y:S02]  /*0a90*/  DADD R14, R14, R20 ;  /* 0x000000000e0e7229 */ /* 0x004fe40000000014 */
[----:B------:R-:W2:Y:S05]  /*0aa0*/  LDG.E.64 R20, desc[UR36][R4.64+0x10] ;  /* 0x0000102404147981 */ /* 0x000eaa000c1e1b00 */
[----:B------:R1:W-:Y:S04]  /*0ab0*/  STG.E.64 desc[UR36][R4.64+0x8], R14 ;  /* 0x0000080e04007986 */ /* 0x0003e8000c101b24 */
[----:B------:R-:W2:Y:S02]  /*0ac0*/  LDG.E.64 R8, desc[UR36][R6.64+0x10] ;  /* 0x0000102406087981 */ /* 0x000ea4000c1e1b00 */
[----:B--2---:R-:W-:-:S07]  /*0ad0*/  DADD R8, R8, R20 ;  /* 0x0000000008087229 */ /* 0x004fce0000000014 */
[----:B------:R2:W-:Y:S04]  /*0ae0*/  STG.E.64 desc[UR36][R4.64+0x10], R8 ;  /* 0x0000100804007986 */ /* 0x0005e8000c101b24 */
[----:B------:R-:W4:Y:S02]  /*0af0*/  LDG.E.64 R20, desc[UR36][R6.64+0x18] ;  /* 0x0000182406147981 */ /* 0x000f24000c1e1b00 */
[----:B----4-:R-:W-:Y:S02]  /*0b00*/  DADD R20, R20, R22 ;  /* 0x0000000014147229 */ /* 0x010fe40000000016 */
        /* <DEDUP_REMOVED lines=14> */
[----:B----4-:R-:W2:Y:S01]  /*0bf0*/  LDG.E.64 R20, desc[UR36][R6.64+0x38] ;  /* 0x0000382406147981 */ /* 0x010ea2000c1e1b00 */
[----:B------:R-:W-:Y:S01]  /*0c00*/  VIADD R11, R11, 0x8 ;  /* 0x000000080b0b7836 */ /* 0x000fe20000000000 */
[----:B--2---:R-:W-:-:S07]  /*0c10*/  DADD R20, R20, R22 ;  /* 0x0000000014147229 */ /* 0x004fce0000000016 */
[----:B------:R0:W-:Y:S04]  /*0c20*/  STG.E.64 desc[UR36][R4.64+0x38], R20 ;  /* 0x0000381404007986 */ /* 0x0001e8000c101b24 */
.L_x_10:
[----:B------:R-:W-:Y:S05]  /*0c30*/  BRA.U !UP0, `(.L_x_9) ;  /* 0x0000000108f07547 */ /* 0x000fea000b800000 */
[----:B------:R-:W-:Y:S02]  /*0c40*/  UIADD3 UR4, UPT, UPT, UR41, -0x1, URZ ;  /* 0xffffffff29047890 */ /* 0x000fe4000fffe0ff */
[----:B------:R-:W-:Y:S02]  /*0c50*/  UISETP.NE.AND UP1, UPT, UR38, URZ, UPT ;  /* 0x000000ff2600728c */ /* 0x000fe4000bf25270 */
[----:B------:R-:W-:-:S09]  /*0c60*/  UISETP.GE.U32.AND UP0, UPT, UR4, 0x3, UPT ;  /* 0x000000030400788c */ /* 0x000fd2000bf06070 */
[----:B------:R-:W-:Y:S05]  /*0c70*/  BRA.U !UP0, `(.L_x_11) ;  /* 0x0000000108707547 */ /* 0x000fea000b800000 */
[----:B0-----:R-:W0:Y:S01]  /*0c80*/  LDC.64 R4, c[0x0][0x380] ;  /* 0x0000e000ff047b82 */ /* 0x001e220000000a00 */
[----:B-1----:R-:W-:Y:S01]  /*0c90*/  IADD3 R15, PT, PT, R0, R11, RZ ;  /* 0x0000000b000f7210 */ /* 0x002fe20007ffe0ff */
[----:B------:R-:W-:Y:S01]  /*0ca0*/  IMAD.IADD R9, R3, 0x1, R11 ;  /* 0x0000000103097824 */ /* 0x000fe200078e020b */
[----:B------:R-:W1:Y:S05]  /*0cb0*/  LDCU.64 UR4, c[0x0][0x380] ;  /* 0x00007000ff0477ac */ /* 0x000e6a0008000a00 */
[----:B------:R-:W2:Y:S01]  /*0cc0*/  LDC.64 R6, c[0x0][0x390] ;  /* 0x0000e400ff067b82 */ /* 0x000ea20000000a00 */
[----:B0-----:R-:W-:-:S04]  /*0cd0*/  IMAD.WIDE.U32 R14, R15, 0x8, R4 ;  /* 0x000000080f0e7825 */ /* 0x001fc800078e0004 */
[----:B--2---:R-:W-:Y:S02]  /*0ce0*/  IMAD.WIDE R4, R9, 0x8, R6 ;  /* 0x0000000809047825 */ /* 0x004fe400078e0206 */
[----:B------:R-:W2:Y:S04]  /*0cf0*/  LDG.E.64 R6, desc[UR36][R14.64] ;  /* 0x000000240e067981 */ /* 0x000ea8000c1e1b00 */
[----:B------:R-:W2:Y:S01]  /*0d00*/  LDG.E.64 R8, desc[UR36][R4.64] ;  /* 0x0000002404087981 */ /* 0x000ea2000c1e1b00 */
[----:B------:R-:W-:-:S03]  /*0d10*/  IADD3 R10, P0, PT, R0, R11, RZ ;  /* 0x0000000b000a7210 */ /* 0x000fc60007f1e0ff */
[----:B------:R-:W3:Y:S02]  /*0d20*/  LDG.E.64 R20, desc[UR36][R4.64+0x18] ;  /* 0x0000182404147981 */ /* 0x000ee4000c1e1b00 */
[----:B------:R-:W-:Y:S01]  /*0d30*/  IMAD.X R13, RZ, RZ, RZ, P0 ;  /* 0x000000ffff0d7224 */ /* 0x000fe200000e06ff */
[C---:B-1----:R-:W-:Y:S01]  /*0d40*/  LEA R22, P0, R10.reuse, UR4, 0x3 ;  /* 0x000000040a167c11 */ /* 0x042fe2000f8018ff */
[----:B------:R-:W4:Y:S03]  /*0d50*/  LDG.E.64 R14, desc[UR36][R4.64+0x10] ;  /* 0x00001024040e7981 */ /* 0x000f26000c1e1b00 */
[----:B------:R-:W-:Y:S02]  /*0d60*/  LEA.HI.X R23, R10, UR5, R13, 0x3, P0 ;  /* 0x000000050a177c11 */ /* 0x000fe400080f1c0d */
[----:B------:R-:W5:Y:S01]  /*0d70*/  LDG.E.64 R12, desc[UR36][R4.64+0x8] ;  /* 0x00000824040c7981 */ /* 0x000f62000c1e1b00 */
[----:B--2---:R-:W-:-:S07]  /*0d80*/  DADD R6, R6, R8 ;  /* 0x0000000006067229 */ /* 0x004fce0000000008 */
[----:B------:R2:W-:Y:S04]  /*0d90*/  STG.E.64 desc[UR36][R4.64], R6 ;  /* 0x0000000604007986 */ /* 0x0005e8000c101b24 */
[----:B------:R-:W5:Y:S02]  /*0da0*/  LDG.E.64 R8, desc[UR36][R22.64+0x8] ;  /* 0x0000082416087981 */ /* 0x000f64000c1e1b00 */
[----:B-----5:R-:W-:-:S07]  /*0db0*/  DADD R8, R8, R12 ;  /* 0x0000000008087229 */ /* 0x020fce000000000c */
[----:B------:R2:W-:Y:S04]  /*0dc0*/  STG.E.64 desc[UR36][R4.64+0x8], R8 ;  /* 0x0000080804007986 */ /* 0x0005e8000c101b24 */
[----:B------:R-:W4:Y:S02]  /*0dd0*/  LDG.E.64 R12, desc[UR36][R22.64+0x10] ;  /* 0x00001024160c7981 */ /* 0x000f24000c1e1b00 */
[----:B----4-:R-:W-:-:S07]  /*0de0*/  DADD R12, R12, R14 ;  /* 0x000000000c0c7229 */ /* 0x010fce000000000e */
[----:B------:R2:W-:Y:S04]  /*0df0*/  STG.E.64 desc[UR36][R4.64+0x10], R12 ;  /* 0x0000100c04007986 */ /* 0x0005e8000c101b24 */
[----:B------:R-:W3:Y:S01]  /*0e00*/  LDG.E.64 R14, desc[UR36][R22.64+0x18] ;  /* 0x00001824160e7981 */ /* 0x000ee2000c1e1b00 */
[----:B------:R-:W-:Y:S01]  /*0e10*/  VIADD R11, R11, 0x4 ;  /* 0x000000040b0b7836 */ /* 0x000fe20000000000 */
[----:B---3--:R-:W-:-:S07]  /*0e20*/  DADD R14, R14, R20 ;  /* 0x000000000e0e7229 */ /* 0x008fce0000000014 */
[----:B------:R2:W-:Y:S04]  /*0e30*/  STG.E.64 desc[UR36][R4.64+0x18], R14 ;  /* 0x0000180e04007986 */ /* 0x0005e8000c101b24 */
.L_x_11:
[----:B------:R-:W-:Y:S05]  /*0e40*/  BRA.U !UP1, `(.L_x_9) ;  /* 0x00000001096c7547 */ /* 0x000fea000b800000 */
[----:B0-2---:R-:W0:Y:S01]  /*0e50*/  LDC.64 R4, c[0x0][0x380] ;  /* 0x0000e000ff047b82 */ /* 0x005e220000000a00 */
[----:B-1----:R-:W-:Y:S01]  /*0e60*/  IADD3 R7, PT, PT, R0, R11, RZ ;  /* 0x0000000b00077210 */ /* 0x002fe20007ffe0ff */
[----:B------:R-:W-:-:S06]  /*0e70*/  IMAD.IADD R3, R3, 0x1, R11 ;  /* 0x0000000103037824 */ /* 0x000fcc00078e020b */
[----:B------:R-:W1:Y:S01]  /*0e80*/  LDC.64 R8, c[0x0][0x390] ;  /* 0x0000e400ff087b82 */ /* 0x000e620000000a00 */
[----:B0-----:R-:W-:-:S06]  /*0e90*/  IMAD.WIDE.U32 R4, R7, 0x8, R4 ;  /* 0x0000000807047825 */ /* 0x001fcc00078e0004 */
[----:B------:R-:W2:Y:S01]  /*0ea0*/  LDG.E.64 R4, desc[UR36][R4.64] ;  /* 0x0000002404047981 */ /* 0x000ea2000c1e1b00 */
[----:B-1----:R-:W-:-:S05]  /*0eb0*/  IMAD.WIDE R8, R3, 0x8, R8 ;  /* 0x0000000803087825 */ /* 0x002fca00078e0208 */
[----:B------:R-:W2:Y:S01]  /*0ec0*/  LDG.E.64 R6, desc[UR36][R8.64] ;  /* 0x0000002408067981 */ /* 0x000ea2000c1e1b00 */
[----:B------:R-:W-:Y:S01]  /*0ed0*/  UISETP.NE.AND UP0, UPT, UR38, 0x1, UPT ;  /* 0x000000012600788c */ /* 0x000fe2000bf05270 */
[----:B--2---:R-:W-:-:S07]  /*0ee0*/  DADD R6, R4, R6 ;  /* 0x0000000004067229 */ /* 0x004fce0000000006 */
[----:B------:R3:W-:Y:S01]  /*0ef0*/  STG.E.64 desc[UR36][R8.64], R6 ;  /* 0x0000000608007986 */ /* 0x0007e2000c101b24 */
[----:B------:R-:W-:Y:S05]  /*0f00*/  BRA.U !UP0, `(.L_x_9) ;  /* 0x00000001083c7547 */ /* 0x000fea000b800000 */
[----:B------:R-:W0:Y:S01]  /*0f10*/  LDCU.64 UR4, c[0x0][0x380] ;  /* 0x00007000ff0477ac */ /* 0x000e220008000a00 */
[----:B------:R-:W-:Y:S01]  /*0f20*/  IADD3 R0, P0, PT, R0, R11, RZ ;  /* 0x0000000b00007210 */ /* 0x000fe20007f1e0ff */
[----:B---3--:R-:W2:Y:S04]  /*0f30*/  LDG.E.64 R6, desc[UR36][R8.64+0x8] ;  /* 0x0000082408067981 */ /* 0x008ea8000c1e1b00 */
[----:B------:R-:W-:Y:S01]  /*0f40*/  IMAD.X R3, RZ, RZ, RZ, P0 ;  /* 0x000000ffff037224 */ /* 0x000fe200000e06ff */
[----:B0-----:R-:W-:-:S04]  /*0f50*/  LEA R10, P0, R0, UR4, 0x3 ;  /* 0x00000004000a7c11 */ /* 0x001fc8000f8018ff */
[----:B------:R-:W-:-:S05]  /*0f60*/  LEA.HI.X R11, R0, UR5, R3, 0x3, P0 ;  /* 0x00000005000b7c11 */ /* 0x000fca00080f1c03 */
[----:B------:R-:W2:Y:S01]  /*0f70*/  LDG.E.64 R4, desc[UR36][R10.64+0x8] ;  /* 0x000008240a047981 */ /* 0x000ea2000c1e1b00 */
[----:B------:R-:W-:Y:S01]  /*0f80*/  UISETP.NE.AND UP0, UPT, UR38, 0x2, UPT ;  /* 0x000000022600788c */ /* 0x000fe2000bf05270 */
[----:B--2---:R-:W-:-:S07]  /*0f90*/  DADD R4, R4, R6 ;  /* 0x0000000004047229 */ /* 0x004fce0000000006 */
[----:B------:R4:W-:Y:S01]  /*0fa0*/  STG.E.64 desc[UR36][R8.64+0x8], R4 ;  /* 0x0000080408007986 */ /* 0x0009e2000c101b24 */
[----:B------:R-:W-:Y:S05]  /*0fb0*/  BRA.U !UP0, `(.L_x_9) ;  /* 0x0000000108107547 */ /* 0x000fea000b800000 */
[----:B----4-:R-:W2:Y:S04]  /*0fc0*/  LDG.E.64 R4, desc[UR36][R10.64+0x10] ;  /* 0x000010240a047981 */ /* 0x010ea8000c1e1b00 */
[----:B------:R-:W2:Y:S02]  /*0fd0*/  LDG.E.64 R6, desc[UR36][R8.64+0x10] ;  /* 0x0000102408067981 */ /* 0x000ea4000c1e1b00 */
[----:B--2---:R-:W-:-:S07]  /*0fe0*/  DADD R4, R4, R6 ;  /* 0x0000000004047229 */ /* 0x004fce0000000006 */
[----:B------:R0:W-:Y:S04]  /*0ff0*/  STG.E.64 desc[UR36][R8.64+0x10], R4 ;  /* 0x0000100408007986 */ /* 0x0001e8000c101b24 */
.L_x_9:
[----:B------:R-:W-:-:S07]  /*1000*/  VIADD R24, R24, 0x1 ;  /* 0x0000000118187836 */ /* 0x000fce0000000000 */
.L_x_4:
[----:B------:R-:W-:Y:S05]  /*1010*/  BSYNC.RECONVERGENT B8 ;  /* 0x0000000000087941 */ /* 0x000fea0003800200 */
.L_x_3:
[----:B------:R-:W5:Y:S01]  /*1020*/  LDCU UR4, c[0x0][0x3a0] ;  /* 0x00007400ff0477ac */ /* 0x000f620008000800 */
[----:B------:R-:W-:-:S04]  /*1030*/  IADD3 R18, PT, PT, R18, 0x1, RZ ;  /* 0x0000000112127810 */ /* 0x000fc80007ffe0ff */
[----:B-----5:R-:W-:-:S13]  /*1040*/  ISETP.NE.AND P0, PT, R18, UR4, PT ;  /* 0x0000000412007c0c */ /* 0x020fda000bf05270 */
[----:B------:R-:W-:Y:S05]  /*1050*/  @P0 BRA `(.L_x_12) ;  /* 0xfffffff000640947 */ /* 0x000fea000383ffff */
[----:B------:R-:W-:Y:S05]  /*1060*/  BSYNC.RECONVERGENT B7 ;  /* 0x0000000000077941 */ /* 0x000fea0003800200 */
.L_x_2:
[----:B------:R-:W-:Y:S05]  /*1070*/  BRA `(.L_x_13) ;  /* 0x0000000400ec7947 */ /* 0x000fea0003800000 */
.L_x_1:
[----:B------:R-:W-:Y:S01]  /*1080*/  UISETP.GE.U32.AND UP0, UPT, UR4, 0x4, UPT ;  /* 0x000000040400788c */ /* 0x000fe2000bf06070 */
[----:B------:R-:W-:Y:S01]  /*1090*/  IMAD.MOV.U32 R18, RZ, RZ, RZ ;  /* 0x000000ffff127224 */ /* 0x000fe200078e00ff */
[----:B------:R-:W-:Y:S01]  /*10a0*/  ULOP3.LUT UR38, UR4, 0x3, URZ, 0xc0, !UPT ;  /* 0x0000000304267892 */ /* 0x000fe2000f8ec0ff */
[----:B------:R-:W-:-:S06]  /*10b0*/  IMAD.MOV.U32 R24, RZ, RZ, RZ ;  /* 0x000000ffff187224 */ /* 0x000fcc00078e00ff */
[----:B------:R-:W-:Y:S05]  /*10c0*/  BRA.U !UP0, `(.L_x_14) ;  /* 0x0000000508647547 */ /* 0x000fea000b800000 */
[----:B------:R-:W-:Y:S01]  /*10d0*/  ULOP3.LUT UR4, UR4, 0x7ffffffc, URZ, 0xc0, !UPT ;  /* 0x7ffffffc04047892 */ /* 0x000fe2000f8ec0ff */
[----:B------:R-:W-:Y:S01]  /*10e0*/  BSSY.RECONVERGENT B7, `(.L_x_14) ;  /* 0x0000057000077945 */ /* 0x000fe20003800200 */
[----:B------:R-:W-:Y:S01]  /*10f0*/  IMAD.MOV.U32 R19, RZ, RZ, RZ ;  /* 0x000000ffff137224 */ /* 0x000fe200078e00ff */
[----:B------:R-:W-:-:S03]  /*1100*/  MOV R24, RZ ;  /* 0x000000ff00187202 */ /* 0x000fc60000000f00 */
[----:B------:R-:W-:-:S07]  /*1110*/  IMAD.U32 R18, RZ, RZ, UR4 ;  /* 0x00000004ff127e24 */ /* 0x000fce000f8e00ff */
.L_x_27:
[----:B------:R-:W0:Y:S02]  /*1120*/  LDC.64 R22, c[0x0][0x388] ;  /* 0x0000e200ff167b82 */ /* 0x000e240000000a00 */
[----:B0-----:R-:W-:-:S05]  /*1130*/  IMAD.WIDE.U32 R22, R19, 0x4, R22 ;  /* 0x0000000413167825 */ /* 0x001fca00078e0016 */
[----:B------:R-:W2:Y:S01]  /*1140*/  LDG.E R3, desc[UR36][R22.64] ;  /* 0x0000002416037981 */ /* 0x000ea2000c1e1900 */
[----:B------:R-:W-:Y:S01]  /*1150*/  BSSY.RECONVERGENT B8, `(.L_x_15) ;  /* 0x0000010000087945 */ /* 0x000fe20003800200 */
[----:B--2---:R-:W-:-:S13]  /*1160*/  ISETP.NE.AND P0, PT, R3, R2, PT ;  /* 0x000000020300720c */ /* 0x004fda0003f05270 */
[----:B------:R-:W-:Y:S05]  /*1170*/  @P0 BRA `(.L_x_16) ;  /* 0x0000000000340947 */ /* 0x000fea0003800000 */
[----:B------:R-:W-:Y:S01]  /*1180*/  IMAD.MOV.U32 R3, RZ, RZ, R2 ;  /* 0x000000ffff037224 */ /* 0x000fe200078e0002 */
[----:B------:R-:W-:Y:S01]  /*1190*/  MOV R0, 0x0 ;  /* 0x0000000000007802 */ /* 0x000fe20000000f00 */
[----:B------:R0:W-:Y:S01]  /*11a0*/  STL [R1+0x8], R19 ;  /* 0x0000081301007387 */ /* 0x0001e20000100800 */
[----:B------:R-:W1:Y:S01]  /*11b0*/  LDCU.64 UR4, c[0x4][0x8] ;  /* 0x01000100ff0477ac */ /* 0x000e620008000a00 */
[----:B------:R-:W-:Y:S01]  /*11c0*/  IMAD.MOV.U32 R6, RZ, RZ, R17 ;  /* 0x000000ffff067224 */ /* 0x000fe200078e0011 */
[----:B------:R0:W2:Y:S01]  /*11d0*/  LDC.64 R8, c[0x4][R0] ;  /* 0x0100000000087b82 */ /* 0x0000a20000000a00 */
[----:B------:R0:W-:Y:S01]  /*11e0*/  STL.64 [R1], R2 ;  /* 0x0000000201007387 */ /* 0x0001e20000100a00 */
[----:B------:R-:W-:Y:S02]  /*11f0*/  IMAD.MOV.U32 R7, RZ, RZ, R16 ;  /* 0x000000ffff077224 */ /* 0x000fe400078e0010 */
[----:B-1----:R-:W-:Y:S01]  /*1200*/  IMAD.U32 R4, RZ, RZ, UR4 ;  /* 0x00000004ff047e24 */ /* 0x002fe2000f8e00ff */
[----:B0-----:R-:W-:-:S07]  /*1210*/  MOV R5, UR5 ;  /* 0x0000000500057c02 */ /* 0x001fce0008000f00 */
[----:B------:R-:W-:-:S07]  /*1220*/  LEPC R20, `(.L_x_17) ;  /* 0x000000001014794e */ /* 0x000fce0000000000 */
[----:B--2---:R-:W-:Y:S05]  /*1230*/  CALL.ABS.NOINC R8 ;  /* 0x0000000008007343 */ /* 0x004fea0003c00000 */
.L_x_17:
[----:B------:R-:W-:-:S07]  /*1240*/  VIADD R24, R24, 0x1 ;  /* 0x0000000118187836 */ /* 0x000fce0000000000 */
.L_x_16:
[----:B------:R-:W-:Y:S05]  /*1250*/  BSYNC.RECONVERGENT B8 ;  /* 0x0000000000087941 */ /* 0x000fea0003800200 */
.L_x_15:
[----:B------:R-:W2:Y:S01]  /*1260*/  LDG.E R3, desc[UR36][R22.64+0x4] ;  /* 0x0000042416037981 */ /* 0x000ea2000c1e1900 */
[----:B------:R-:W-:Y:S01]  /*1270*/  BSSY.RECONVERGENT B8, `(.L_x_18) ;  /* 0x0000012000087945 */ /* 0x000fe20003800200 */
[----:B--2---:R-:W-:-:S13]  /*1280*/  ISETP.NE.AND P0, PT, R3, R2, PT ;  /* 0x000000020300720c */ /* 0x004fda0003f05270 */
[----:B------:R-:W-:Y:S05]  /*1290*/  @P0 BRA `(.L_x_19) ;  /* 0x00000000003c0947 */ /* 0x000fea0003800000 */
[----:B------:R-:W-:Y:S01]  /*12a0*/  MOV R10, R2 ;  /* 0x00000002000a7202 */ /* 0x000fe20000000f00 */
[----:B------:R-:W-:Y:S01]  /*12b0*/  IMAD.MOV.U32 R11, RZ, RZ, R2 ;  /* 0x000000ffff0b7224 */ /* 0x000fe200078e0002 */
[----:B------:R-:W-:Y:S01]  /*12c0*/  MOV R3, 0x0 ;  /* 0x0000000000037802 */ /* 0x000fe20000000f00 */
[----:B------:R-:W-:Y:S01]  /*12d0*/  VIADD R0, R19, 0x1 ;  /* 0x0000000113007836 */ /* 0x000fe20000000000 */
[----:B------:R-:W0:Y:S01]  /*12e0*/  LDCU.64 UR4, c[0x4][0x8] ;  /* 0x01000100ff0477ac */ /* 0x000e220008000a00 */
[----:B------:R-:W-:Y:S01]  /*12f0*/  IMAD.MOV.U32 R6, RZ, RZ, R17 ;  /* 0x000000ffff067224 */ /* 0x000fe200078e0011 */
[----:B------:R1:W-:Y:S01]  /*1300*/  STL.64 [R1], R10 ;  /* 0x0000000a01007387 */ /* 0x0003e20000100a00 */
[----:B------:R1:W2:Y:S01]  /*1310*/  LDC.64 R8, c[0x4][R3] ;  /* 0x0100000003087b82 */ /* 0x0002a20000000a00 */
[----:B------:R-:W-:Y:S02]  /*1320*/  IMAD.MOV.U32 R7, RZ, RZ, R16 ;  /* 0x000000ffff077224 */ /* 0x000fe400078e0010 */
[----:B------:R1:W-:Y:S01]  /*1330*/  STL [R1+0x8], R0 ;  /* 0x0000080001007387 */ /* 0x0003e20000100800 */
[----:B0-----:R-:W-:Y:S01]  /*1340*/  IMAD.U32 R4, RZ, RZ, UR4 ;  /* 0x00000004ff047e24 */ /* 0x001fe2000f8e00ff */
[----:B-1----:R-:W-:-:S07]  /*1350*/  MOV R5, UR5 ;  /* 0x0000000500057c02 */ /* 0x002fce0008000f00 */
[----:B------:R-:W-:-:S07]  /*1360*/  LEPC R20, `(.L_x_20) ;  /* 0x000000001014794e */ /* 0x000fce0000000000 */
[----:B--2---:R-:W-:Y:S05]  /*1370*/  CALL.ABS.NOINC R8 ;  /* 0x0000000008007343 */ /* 0x004fea0003c00000 */
.L_x_20:
[----:B------:R-:W-:-:S07]  /*1380*/  VIADD R24, R24, 0x1 ;  /* 0x0000000118187836 */ /* 0x000fce0000000000 */
.L_x_19:
[----:B------:R-:W-:Y:S05]  /*1390*/  BSYNC.RECONVERGENT B8 ;  /* 0x0000000000087941 */ /* 0x000fea0003800200 */
.L_x_18:
        /* <DEDUP_REMOVED lines=18> */
.L_x_23:
[----:B------:R-:W-:-:S07]  /*14c0*/  VIADD R24, R24, 0x1 ;  /* 0x0000000118187836 */ /* 0x000fce0000000000 */
.L_x_22:
[----:B------:R-:W-:Y:S05]  /*14d0*/  BSYNC.RECONVERGENT B8 ;  /* 0x0000000000087941 */ /* 0x000fea0003800200 */
.L_x_21:
        /* <DEDUP_REMOVED lines=18> */
.L_x_26:
[----:B------:R-:W-:-:S07]  /*1600*/  VIADD R24, R24, 0x1 ;  /* 0x0000000118187836 */ /* 0x000fce0000000000 */
.L_x_25:
[----:B------:R-:W-:Y:S05]  /*1610*/  BSYNC.RECONVERGENT B8 ;  /* 0x0000000000087941 */ /* 0x000fea0003800200 */
.L_x_24:
[----:B------:R-:W-:-:S04]  /*1620*/  IADD3 R19, PT, PT, R19, 0x4, RZ ;  /* 0x0000000413137810 */ /* 0x000fc80007ffe0ff */
[----:B------:R-:W-:-:S13]  /*1630*/  ISETP.NE.AND P0, PT, R19, R18, PT ;  /* 0x000000121300720c */ /* 0x000fda0003f05270 */
[----:B------:R-:W-:Y:S05]  /*1640*/  @P0 BRA `(.L_x_27) ;  /* 0xfffffff800b40947 */ /* 0x000fea000383ffff */
[----:B------:R-:W-:Y:S05]  /*1650*/  BSYNC.RECONVERGENT B7 ;  /* 0x0000000000077941 */ /* 0x000fea0003800200 */
.L_x_14:
[----:B------:R-:W-:-:S09]  /*1660*/  UISETP.NE.AND UP0, UPT, UR38, URZ, UPT ;  /* 0x000000ff2600728c */ /* 0x000fd2000bf05270 */
[----:B------:R-:W-:Y:S05]  /*1670*/  BRA.U !UP0, `(.L_x_13) ;  /* 0x00000001086c7547 */ /* 0x000fea000b800000 */
[----:B------:R-:W-:-:S07]  /*1680*/  IMAD.MOV.U32 R19, RZ, RZ, RZ ;  /* 0x000000ffff137224 */ /* 0x000fce00078e00ff */
.L_x_31:
[----:B------:R-:W0:Y:S02]  /*1690*/  LDC.64 R4, c[0x0][0x388] ;  /* 0x0000e200ff047b82 */ /* 0x000e240000000a00 */
[----:B0-----:R-:W-:-:S06]  /*16a0*/  IMAD.WIDE.U32 R4, R18, 0x4, R4 ;  /* 0x0000000412047825 */ /* 0x001fcc00078e0004 */
[----:B------:R-:W2:Y:S01]  /*16b0*/  LDG.E R5, desc[UR36][R4.64] ;  /* 0x0000002404057981 */ /* 0x000ea2000c1e1900 */
[----:B------:R-:W-:Y:S01]  /*16c0*/  VIADD R19, R19, 0x1 ;  /* 0x0000000113137836 */ /* 0x000fe20000000000 */
[----:B------:R-:W-:Y:S04]  /*16d0*/  BSSY.RECONVERGENT B7, `(.L_x_28) ;  /* 0x0000012000077945 */ /* 0x000fe80003800200 */
[----:B------:R-:W-:-:S04]  /*16e0*/  ISETP.NE.AND P1, PT, R19, UR38, PT ;  /* 0x0000002613007c0c */ /* 0x000fc8000bf25270 */
[----:B------:R-:W-:Y:S02]  /*16f0*/  P2R R22, PR, RZ, 0x2 ;  /* 0x00000002ff167803 */ /* 0x000fe40000000000 */
        /* <DEDUP_REMOVED lines=9> */
[----:B------:R-:W-:Y:S01]  /*1790*/  IMAD.MOV.U32 R7, RZ, RZ, R16 ;  /* 0x000000ffff077224 */ /* 0x000fe200078e0010 */
[----:B-1----:R-:W-:Y:S01]  /*17a0*/  MOV R4, UR4 ;  /* 0x0000000400047c02 */ /* 0x002fe20008000f00 */
[----:B0-----:R-:W-:-:S07]  /*17b0*/  IMAD.U32 R5, RZ, RZ, UR5 ;  /* 0x00000005ff057e24 */ /* 0x001fce000f8e00ff */
[----:B------:R-:W-:-:S07]  /*17c0*/  LEPC R20, `(.L_x_30) ;  /* 0x000000001014794e */ /* 0x000fce0000000000 */
[----:B--2---:R-:W-:Y:S05]  /*17d0*/  CALL.ABS.NOINC R8 ;  /* 0x0000000008007343 */ /* 0x004fea0003c00000 */
.L_x_30:
[----:B------:R-:W-:-:S07]  /*17e0*/  IADD3 R24, PT, PT, R24, 0x1, RZ ;  /* 0x0000000118187810 */ /* 0x000fce0007ffe0ff */
.L_x_29:
[----:B------:R-:W-:Y:S05]  /*17f0*/  BSYNC.RECONVERGENT B7 ;  /* 0x0000000000077941 */ /* 0x000fea0003800200 */
.L_x_28:
[----:B------:R-:W-:Y:S01]  /*1800*/  ISETP.NE.AND P0, PT, R22, RZ, PT ;  /* 0x000000ff1600720c */ /* 0x000fe20003f05270 */
[----:B------:R-:W-:-:S12]  /*1810*/  VIADD R18, R18, 0x1 ;  /* 0x0000000112127836 */ /* 0x000fd80000000000 */
[----:B------:R-:W-:Y:S05]  /*1820*/  @P0 BRA `(.L_x_31) ;  /* 0xfffffffc00980947 */ /* 0x000fea000383ffff */
.L_x_13:
[----:B------:R-:W-:Y:S05]  /*1830*/  BSYNC.RECONVERGENT B6 ;  /* 0x0000000000067941 */ /* 0x000fea0003800200 */
.L_x_0:
[----:B------:R-:W5:Y:S02]  /*1840*/  LDC R3, c[0x0][0x398] ;  /* 0x0000e600ff037b82 */ /* 0x000f640000000800 */
[----:B-----5:R-:W-:-:S04]  /*1850*/  VIMNMX R0, PT, PT, R24, R3, PT ;  /* 0x0000000318007248 */ /* 0x020fc80003fe0100 */
[----:B------:R-:W-:-:S13]  /*1860*/  ISETP.GE.AND P0, PT, R0, 0x1, PT ;  /* 0x000000010000780c */ /* 0x000fda0003f06270 */
[----:B------:R-:W-:Y:S05]  /*1870*/  @!P0 EXIT ;  /* 0x000000000000894d */ /* 0x000fea0003800000 */
[C---:B------:R-:W-:Y:S01]  /*1880*/  ISETP.GE.U32.AND P0, PT, R3.reuse, 0x10, PT ;  /* 0x000000100300780c */ /* 0x040fe20003f06070 */
[----:B-123--:R1:W2:Y:S01]  /*1890*/  I2F.F64.U32 R6, R24 ;  /* 0x0000001800067312 */ /* 0x00e2a20000201800 */
[----:B0---4-:R-:W-:Y:S01]  /*18a0*/  IMAD R9, R2, R3, RZ ;  /* 0x0000000302097224 */ /* 0x011fe200078e02ff */
[----:B------:R-:W-:Y:S01]  /*18b0*/  LOP3.LUT R14, R3, 0xf, RZ, 0xc0, !PT ;  /* 0x0000000f030e7812 */ /* 0x000fe200078ec0ff */
[----:B------:R-:W-:-:S09]  /*18c0*/  IMAD.MOV.U32 R0, RZ, RZ, RZ ;  /* 0x000000ffff007224 */ /* 0x000fd200078e00ff */
[----:B-1----:R-:W-:Y:S05]  /*18d0*/  @!P0 BRA `(.L_x_32) ;  /* 0x0000001800348947 */ /* 0x002fea0003800000 */
[----:B------:R-:W0:Y:S01]  /*18e0*/  LDC.64 R10, c[0x0][0x390] ;  /* 0x0000e400ff0a7b82 */ /* 0x000e220000000a00 */
[----:B------:R-:W-:Y:S01]  /*18f0*/  LOP3.LUT R0, R3, 0x7ffffff0, RZ, 0xc0, !PT ;  /* 0x7ffffff003007812 */ /* 0x000fe200078ec0ff */
[----:B------:R-:W-:Y:S01]  /*1900*/  BSSY.RECONVERGENT B0, `(.L_x_32) ;  /* 0x000018a000007945 */ /* 0x000fe20003800200 */
[----:B------:R-:W-:Y:S02]  /*1910*/  IMAD.MOV.U32 R15, RZ, RZ, R9 ;  /* 0x000000ffff0f7224 */ /* 0x000fe400078e0009 */
[----:B------:R-:W-:Y:S02]  /*1920*/  IADD3 R8, PT, PT, -R0, RZ, RZ ;  /* 0x000000ff00087210 */ /* 0x000fe40007ffe1ff */
[----:B0-----:R-:W-:-:S05]  /*1930*/  IADD3 R10, P0, PT, R10, 0x40, RZ ;  /* 0x000000400a0a7810 */ /* 0x001fca0007f1e0ff */
[----:B------:R-:W-:-:S08]  /*1940*/  IMAD.X R11, RZ, RZ, R11, P0 ;  /* 0x000000ffff0b7224 */ /* 0x000fd000000e060b */
.L_x_65:
[----:B0-----:R-:W-:-:S05]  /*1950*/  IMAD.WIDE R12, R15, 0x8, R10 ;  /* 0x000000080f0c7825 */ /* 0x001fca00078e020a */
[----:B------:R-:W3:Y:S01]  /*1960*/  LDG.E.64 R18, desc[UR36][R12.64+-0x40] ;  /* 0xffffc0240c127981 */ /* 0x000ee2000c1e1b00 */
[----:B--2---:R-:W0:Y:S01]  /*1970*/  MUFU.RCP64H R3, R7 ;  /* 0x0000000700037308 */ /* 0x004e220000001800 */
[----:B------:R-:W-:Y:S01]  /*1980*/  IMAD.MOV.U32 R2, RZ, RZ, 0x1 ;  /* 0x00000001ff027424 */ /* 0x000fe200078e00ff */
[----:B------:R-:W-:Y:S01]  /*1990*/  BSSY.RECONVERGENT B2, `(.L_x_33) ;  /* 0x0000014000027945 */ /* 0x000fe20003800200 */
[----:B------:R-:W-:-:S05]  /*19a0*/  VIADD R8, R8, 0x10 ;  /* 0x0000001008087836 */ /* 0x000fca0000000000 */
[----:B------:R-:W-:Y:S01]  /*19b0*/  ISETP.NE.AND P1, PT, R8, RZ, PT ;  /* 0x000000ff0800720c */ /* 0x000fe20003f25270 */
[----:B0-----:R-:W-:-:S08]  /*19c0*/  DFMA R4, -R6, R2, 1 ;  /* 0x3ff000000604742b */ /* 0x001fd00000000102 */
[----:B------:R-:W-:-:S08]  /*19d0*/  DFMA R4, R4, R4, R4 ;  /* 0x000000040404722b */ /* 0x000fd00000000004 */
[----:B------:R-:W-:-:S08]  /*19e0*/  DFMA R4, R2, R4, R2 ;  /* 0x000000040204722b */ /* 0x000fd00000000002 */
[----:B------:R-:W-:-:S08]  /*19f0*/  DFMA R2, -R6, R4, 1 ;  /* 0x3ff000000602742b */ /* 0x000fd00000000104 */
[----:B------:R-:W-:-:S08]  /*1a00*/  DFMA R2, R4, R2, R4 ;  /* 0x000000020402722b */ /* 0x000fd00000000004 */
[----:B---3--:R-:W-:Y:S01]  /*1a10*/  DMUL R4, R18, R2 ;  /* 0x0000000212047228 */ /* 0x008fe20000000000 */
[----:B------:R-:W-:-:S07]  /*1a20*/  FSETP.GEU.AND P2, PT, |R19|, 6.5827683646048100446e-37, PT ;  /* 0x036000001300780b */ /* 0x000fce0003f4e200 */
[----:B------:R-:W-:-:S08]  /*1a30*/  DFMA R16, -R6, R4, R18 ;  /* 0x000000040610722b */ /* 0x000fd00000000112 */
[----:B------:R-:W-:-:S10]  /*1a40*/  DFMA R2, R2, R16, R4 ;  /* 0x000000100202722b */ /* 0x000fd40000000004 */
[----:B------:R-:W-:-:S05]  /*1a50*/  FFMA R4, RZ, R7, R3 ;  /* 0x00000007ff047223 */ /* 0x000fca0000000003 */
[----:B------:R-:W-:-:S13]  /*1a60*/  FSETP.GT.AND P0, PT, |R4|, 1.469367938527859385e-39, PT ;  /* 0x001000000400780b */ /* 0x000fda0003f04200 */
[----:B------:R-:W-:Y:S05]  /*1a70*/  @P0 BRA P2, `(.L_x_34) ;  /* 0x0000000000140947 */ /* 0x000fea0001000000 */
[----:B------:R-:W-:Y:S01]  /*1a80*/  MOV R2, R18 ;  /* 0x0000001200027202 */ /* 0x000fe20000000f00 */
[----:B------:R-:W-:Y:S01]  /*1a90*/  IMAD.MOV.U32 R16, RZ, RZ, R6 ;  /* 0x000000ffff107224 */ /* 0x000fe200078e0006 */
[----:B------:R-:W-:Y:S01]  /*1aa0*/  MOV R26, 0x1ad0 ;  /* 0x00001ad0001a7802 */ /* 0x000fe20000000f00 */
[----:B------:R-:W-:-:S07]  /*1ab0*/  IMAD.MOV.U32 R17, RZ, RZ, R7 ;  /* 0x000000ffff117224 */ /* 0x000fce00078e0007 */
[----:B------:R-:W-:Y:S05]  /*1ac0*/  CALL.REL.NOINC `($__internal_0_$__cuda_sm20_div_rn_f64_full) ;  /* 0x0000002c00447944 */ /* 0x000fea0003c00000 */
.L_x_34:
[----:B------:R-:W-:Y:S05]  /*1ad0*/  BSYNC.RECONVERGENT B2 ;  /* 0x0000000000027941 */ /* 0x000fea0003800200 */
.L_x_33:
[----:B------:R-:W2:Y:S01]  /*1ae0*/  LDG.E.64 R18, desc[UR36][R12.64+-0x38] ;  /* 0xffffc8240c127981 */ /* 0x000ea2000c1e1b00 */
[----:B------:R-:W0:Y:S01]  /*1af0*/  MUFU.RCP64H R5, R7 ;  /* 0x0000000700057308 */ /* 0x000e220000001800 */
[----:B------:R-:W-:Y:S01]  /*1b00*/  IMAD.MOV.U32 R4, RZ, RZ, 0x1 ;  /* 0x00000001ff047424 */ /* 0x000fe200078e00ff */
[----:B------:R-:W-:Y:S01]  /*1b10*/  BSSY.RECONVERGENT B2, `(.L_x_35) ;  /* 0x0000015000027945 */ /* 0x000fe20003800200 */
[----:B------:R1:W-:Y:S04]  /*1b20*/  STG.E.64 desc[UR36][R12.64+-0x40], R2 ;  /* 0xffffc0020c007986 */ /* 0x0003e8000c101b24 */
[----:B0-----:R-:W-:-:S08]  /*1b30*/  DFMA R16, -R6, R4, 1 ;  /* 0x3ff000000610742b */ /* 0x001fd00000000104 */
[----:B------:R-:W-:-:S08]  /*1b40*/  DFMA R16, R16, R16, R16 ;  /* 0x000000101010722b */ /* 0x000fd00000000010 */
[----:B------:R-:W-:-:S08]  /*1b50*/  DFMA R16, R4, R16, R4 ;  /* 0x000000100410722b */ /* 0x000fd00000000004 */
[----:B------:R-:W-:-:S08]  /*1b60*/  DFMA R4, -R6, R16, 1 ;  /* 0x3ff000000604742b */ /* 0x000fd00000000110 */
[----:B------:R-:W-:-:S08]  /*1b70*/  DFMA R20, R16, R4, R16 ;  /* 0x000000041014722b */ /* 0x000fd00000000010 */
[----:B--2---:R-:W-:Y:S01]  /*1b80*/  DMUL R4, R20, R18 ;  /* 0x0000001214047228 */ /* 0x004fe20000000000 */
[----:B------:R-:W-:-:S07]  /*1b90*/  FSETP.GEU.AND P2, PT, |R19|, 6.5827683646048100446e-37, PT ;  /* 0x036000001300780b */ /* 0x000fce0003f4e200 */
[----:B------:R-:W-:-:S08]  /*1ba0*/  DFMA R16, -R6, R4, R18 ;  /* 0x000000040610722b */ /* 0x000fd00000000112 */
[----:B------:R-:W-:-:S10]  /*1bb0*/  DFMA R4, R20, R16, R4 ;  /* 0x000000101404722b */ /* 0x000fd40000000004 */
[----:B------:R-:W-:-:S05]  /*1bc0*/  FFMA R16, RZ, R7, R5 ;  /* 0x00000007ff107223 */ /* 0x000fca0000000005 */
[----:B------:R-:W-:-:S13]  /*1bd0*/  FSETP.GT.AND P0, PT, |R16|, 1.469367938527859385e-39, PT ;  /* 0x001000001000780b */ /* 0x000fda0003f04200 */
[----:B-1----:R-:W-:Y:S05]  /*1be0*/  @P0 BRA P2, `(.L_x_36) ;  /* 0x00000000001c0947 */ /* 0x002fea0001000000 */
[----:B------:R-:W-:Y:S01]  /*1bf0*/  MOV R2, R18 ;  /* 0x0000001200027202 */ /* 0x000fe20000000f00 */
[----:B------:R-:W-:Y:S01]  /*1c00*/  IMAD.MOV.U32 R16, RZ, RZ, R6 ;  /* 0x000000ffff107224 */ /* 0x000fe200078e0006 */
[----:B------:R-:W-:Y:S01]  /*1c10*/  MOV R26, 0x1c40 ;  /* 0x00001c40001a7802 */ /* 0x000fe20000000f00 */
[----:B------:R-:W-:-:S07]  /*1c20*/  IMAD.MOV.U32 R17, RZ, RZ, R7 ;  /* 0x000000ffff117224 */ /* 0x000fce00078e0007 */
[----:B------:R-:W-:Y:S05]  /*1c30*/  CALL.REL.NOINC `($__internal_0_$__cuda_sm20_div_rn_f64_full) ;  /* 0x0000002800e87944 */ /* 0x000fea0003c00000 */
[----:B------:R-:W-:Y:S01]  /*1c40*/  IMAD.MOV.U32 R4, RZ, RZ, R2 ;  /* 0x000000ffff047224 */ /* 0x000fe200078e0002 */
[----:B------:R-:W-:-:S07]  /*1c50*/  MOV R5, R3 ;  /* 0x0000000300057202 */ /* 0x000fce0000000f00 */
.L_x_36:
[----:B------:R-:W-:Y:S05]  /*1c60*/  BSYNC.RECONVERGENT B2 ;  /* 0x0000000000027941 */ /* 0x000fea0003800200 */
.L_x_35:
        /* <DEDUP_REMOVED lines=17> */
[----:B------:R-:W-:Y:S01]  /*1d80*/  IMAD.MOV.U32 R2, RZ, RZ, R18 ;  /* 0x000000ffff027224 */ /* 0x000fe200078e0012 */
[----:B------:R-:W-:Y:S01]  /*1d90*/  MOV R17, R7 ;  /* 0x0000000700117202 */ /* 0x000fe20000000f00 */
[----:B------:R-:W-:Y:S01]  /*1da0*/  IMAD.MOV.U32 R16, RZ, RZ, R6 ;  /* 0x000000ffff107224 */ /* 0x000fe200078e0006 */
[----:B------:R-:W-:-:S07]  /*1db0*/  MOV R26, 0x1dd0 ;  /* 0x00001dd0001a7802 */ /* 0x000fce0000000f00 */
[----:B------:R-:W-:Y:S05]  /*1dc0*/  CALL.REL.NOINC `($__internal_0_$__cuda_sm20_div_rn_f64_full) ;  /* 0x0000002800847944 */ /* 0x000fea0003c00000 */
.L_x_38:
[----:B------:R-:W-:Y:S05]  /*1dd0*/  BSYNC.RECONVERGENT B2 ;  /* 0x0000000000027941 */ /* 0x000fea0003800200 */
.L_x_37:
        /* <DEDUP_REMOVED lines=22> */
[----:B------:R-:W-:Y:S02]  /*1f40*/  IMAD.MOV.U32 R4, RZ, RZ, R2 ;  /* 0x000000ffff047224 */ /* 0x000fe400078e0002 */
[----:B------:R-:W-:-:S07]  /*1f50*/  IMAD.MOV.U32 R5, RZ, RZ, R3 ;  /* 0x000000ffff057224 */ /* 0x000fce00078e0003 */
.L_x_40:
[----:B------:R-:W-:Y:S05]  /*1f60*/  BSYNC.RECONVERGENT B2 ;  /* 0x0000000000027941 */ /* 0x000fea0003800200 */
.L_x_39:
        /* <DEDUP_REMOVED lines=22> */
.L_x_42:
[----:B------:R-:W-:Y:S05]  /*20d0*/  BSYNC.RECONVERGENT B2 ;  /* 0x0000000000027941 */ /* 0x000fea0003800200 */
.L_x_41:
        /* <DEDUP_REMOVED lines=24> */
.L_x_44:
[----:B------:R-:W-:Y:S05]  /*2260*/  BSYNC.RECONVERGENT B2 ;  /* 0x0000000000027941 */ /* 0x000fea0003800200 */
.L_x_43:
        /* <DEDUP_REMOVED lines=22> */
.L_x_46:
[----:B------:R-:W-:Y:S05]  /*23d0*/  BSYNC.RECONVERGENT B2 ;  /* 0x0000000000027941 */ /* 0x000fea0003800200 */
.L_x_45:
        /* <DEDUP_REMOVED lines=24> */
.L_x_48:
[----:B------:R-:W-:Y:S05]  /*2560*/  BSYNC.RECONVERGENT B2 ;  /* 0x0000000000027941 */ /* 0x000fea0003800200 */
.L_x_47:
        /* <DEDUP_REMOVED lines=22> */
.L_x_50:
[----:B------:R-:W-:Y:S05]  /*26d0*/  BSYNC.RECONVERGENT B2 ;  /* 0x0000000000027941 */ /* 0x000fea0003800200 */
.L_x_49:
        /* <DEDUP_REMOVED lines=24> */
.L_x_52:
[----:B------:R-:W-:Y:S05]  /*2860*/  BSYNC.RECONVERGENT B2 ;  /* 0x0000000000027941 */ /* 0x000fea0003800200 */
.L_x_51:
        /* <DEDUP_REMOVED lines=22> */
.L_x_54:
[----:B------:R-:W-:Y:S05]  /*29d0*/  BSYNC.RECONVERGENT B2 ;  /* 0x0000000000027941 */ /* 0x000fea0003800200 */
.L_x_53:
        /* <DEDUP_REMOVED lines=24> */
.L_x_56:
[----:B------:R-:W-:Y:S05]  /*2b60*/  BSYNC.RECONVERGENT B2 ;  /* 0x0000000000027941 */ /* 0x000fea0003800200 */
.L_x_55:
        /* <DEDUP_REMOVED lines=22> */
.L_x_58:
[----:B------:R-:W-:Y:S05]  /*2cd0*/  BSYNC.RECONVERGENT B2 ;  /* 0x0000000000027941 */ /* 0x000fea0003800200 */
.L_x_57:
        /* <DEDUP_REMOVED lines=24> */
.L_x_60:
[----:B------:R-:W-:Y:S05]  /*2e60*/  BSYNC.RECONVERGENT B2 ;  /* 0x0000000000027941 */ /* 0x000fea0003800200 */
.L_x_59:
        /* <DEDUP_REMOVED lines=22> */
.L_x_62:
[----:B------:R-:W-:Y:S05]  /*2fd0*/  BSYNC.RECONVERGENT B2 ;  /* 0x0000000000027941 */ /* 0x000fea0003800200 */
.L_x_61:
        /* <DEDUP_REMOVED lines=24> */
.L_x_64:
[----:B------:R-:W-:Y:S05]  /*3160*/  BSYNC.RECONVERGENT B2 ;  /* 0x0000000000027941 */ /* 0x000fea0003800200 */
.L_x_63:
[----:B------:R0:W-:Y:S01]  /*3170*/  STG.E.64 desc[UR36][R12.64+0x38], R4 ;  /* 0x000038040c007986 */ /* 0x0001e2000c101b24 */
[----:B------:R-:W-:Y:S01]  /*3180*/  VIADD R15, R15, 0x10 ;  /* 0x000000100f0f7836 */ /* 0x000fe20000000000 */
[----:B------:R-:W-:Y:S06]  /*3190*/  @P1 BRA `(.L_x_65) ;  /* 0xffffffe400ec1947 */ /* 0x000fec000383ffff */
[----:B------:R-:W-:Y:S05]  /*31a0*/  BSYNC.RECONVERGENT B0 ;  /* 0x0000000000007941 */ /* 0x000fea0003800200 */
.L_x_32:
[----:B------:R-:W-:-:S13]  /*31b0*/  ISETP.NE.AND P0, PT, R14, RZ, PT ;  /* 0x000000ff0e00720c */ /* 0x000fda0003f05270 */
[----:B------:R-:W-:Y:S05]  /*31c0*/  @!P0 EXIT ;  /* 0x000000000000894d */ /* 0x000fea0003800000 */
[----:B------:R-:W1:Y:S01]  /*31d0*/  LDC R8, c[0x0][0x398] ;  /* 0x0000e600ff087b82 */ /* 0x000e620000000800 */
[----:B------:R-:W-:Y:S02]  /*31e0*/  ISETP.GE.U32.AND P0, PT, R14, 0x8, PT ;  /* 0x000000080e00780c */ /* 0x000fe40003f06070 */
[----:B-1----:R-:W-:-:S11]  /*31f0*/  LOP3.LUT R8, R8, 0x7, RZ, 0xc0, !PT ;  /* 0x0000000708087812 */ /* 0x002fd600078ec0ff */
[----:B------:R-:W-:Y:S05]  /*3200*/  @!P0 BRA `(.L_x_66) ;  /* 0x0000000c00308947 */ /* 0x000fea0003800000 */
[----:B------:R-:W1:Y:S01]  /*3210*/  LDC.64 R10, c[0x0][0x390] ;  /* 0x0000e400ff0a7b82 */ /* 0x000e620000000a00 */
[----:B------:R-:W-:-:S05]  /*3220*/  IADD3 R3, PT, PT, R9, R0, RZ ;  /* 0x0000000009037210 */ /* 0x000fca0007ffe0ff */
[----:B-1----:R-:W-:-:S05]  /*3230*/  IMAD.WIDE R10, R3, 0x8, R10 ;  /* 0x00000008030a7825 */ /* 0x002fca00078e020a */
[----:B0-----:R-:W3:Y:S01]  /*3240*/  LDG.E.64 R12, desc[UR36][R10.64] ;  /* 0x000000240a0c7981 */ /* 0x001ee2000c1e1b00 */
[----:B--2---:R-:W0:Y:S01]  /*3250*/  MUFU.RCP64H R3, R7 ;  /* 0x0000000700037308 */ /* 0x004e220000001800 */
[----:B------:R-:W-:Y:S01]  /*3260*/  IMAD.MOV.U32 R2, RZ, RZ, 0x1 ;  /* 0x00000001ff027424 */ /* 0x000fe200078e00ff */
[----:B------:R-:W-:Y:S05]  /*3270*/  BSSY.RECONVERGENT B0, `(.L_x_67) ;  /* 0x0000013000007945 */ /* 0x000fea0003800200 */
        /* <DEDUP_REMOVED lines=12> */
[----:B------:R-:W-:Y:S01]  /*3340*/  IMAD.MOV.U32 R2, RZ, RZ, R12 ;  /* 0x000000ffff027224 */ /* 0x000fe200078e000c */
[----:B------:R-:W-:Y:S01]  /*3350*/  MOV R16, R6 ;  /* 0x0000000600107202 */ /* 0x000fe20000000f00 */
[----:B------:R-:W-:Y:S01]  /*3360*/  IMAD.MOV.U32 R19, RZ, RZ, R13 ;  /* 0x000000ffff137224 */ /* 0x000fe200078e000d */
[----:B------:R-:W-:Y:S01]  /*3370*/  MOV R26, 0x33a0 ;  /* 0x000033a0001a7802 */ /* 0x000fe20000000f00 */
[----:B------:R-:W-:-:S07]  /*3380*/  IMAD.MOV.U32 R17, RZ, RZ, R7 ;  /* 0x000000ffff117224 */ /* 0x000fce00078e0007 */
[----:B------:R-:W-:Y:S05]  /*3390*/  CALL.REL.NOINC `($__internal_0_$__cuda_sm20_div_rn_f64_full) ;  /* 0x0000001400107944 */ /* 0x000fea0003c00000 */
.L_x_68:
[----:B------:R-:W-:Y:S05]  /*33a0*/  BSYNC.RECONVERGENT B0 ;  /* 0x0000000000007941 */ /* 0x000fea0003800200 */
.L_x_67:
        /* <DEDUP_REMOVED lines=20> */
[----:B------:R-:W-:Y:S01]  /*34f0*/  MOV R26, 0x3520 ;  /* 0x00003520001a7802 */ /* 0x000fe20000000f00 */
[----:B------:R-:W-:-:S07]  /*3500*/  IMAD.MOV.U32 R17, RZ, RZ, R7 ;  /* 0x000000ffff117224 */ /* 0x000fce00078e0007 */
[----:B------:R-:W-:Y:S05]  /*3510*/  CALL.REL.NOINC `($__internal_0_$__cuda_sm20_div_rn_f64_full) ;  /* 0x0000001000b07944 */ /* 0x000fea0003c00000 */
[----:B------:R-:W-:Y:S01]  /*3520*/  IMAD.MOV.U32 R4, RZ, RZ, R2 ;  /* 0x000000ffff047224 */ /* 0x000fe200078e0002 */
[----:B------:R-:W-:-:S07]  /*3530*/  MOV R5, R3 ;  /* 0x0000000300057202 */ /* 0x000fce0000000f00 */
.L_x_70:
[----:B------:R-:W-:Y:S05]  /*3540*/  BSYNC.RECONVERGENT B0 ;  /* 0x0000000000007941 */ /* 0x000fea0003800200 */
.L_x_69:
        /* <DEDUP_REMOVED lines=23> */
.L_x_72:
[----:B------:R-:W-:Y:S05]  /*36c0*/  BSYNC.RECONVERGENT B0 ;  /* 0x0000000000007941 */ /* 0x000fea0003800200 */
.L_x_71:
        /* <DEDUP_REMOVED lines=25> */
.L_x_74:
[----:B------:R-:W-:Y:S05]  /*3860*/  BSYNC.RECONVERGENT B0 ;  /* 0x0000000000007941 */ /* 0x000fea0003800200 */
.L_x_73:
        /* <DEDUP_REMOVED lines=23> */
.L_x_76:
[----:B------:R-:W-:Y:S05]  /*39e0*/  BSYNC.RECONVERGENT B0 ;  /* 0x0000000000007941 */ /* 0x000fea0003800200 */
.L_x_75:
        /* <DEDUP_REMOVED lines=25> */
.L_x_78:
[----:B------:R-:W-:Y:S05]  /*3b80*/  BSYNC.RECONVERGENT B0 ;  /* 0x0000000000007941 */ /* 0x000fea0003800200 */
.L_x_77:
        /* <DEDUP_REMOVED lines=23> */
.L_x_80:
[----:B------:R-:W-:Y:S05]  /*3d00*/  BSYNC.RECONVERGENT B0 ;  /* 0x0000000000007941 */ /* 0x000fea0003800200 */
.L_x_79:
        /* <DEDUP_REMOVED lines=25> */
.L_x_82:
[----:B------:R-:W-:Y:S05]  /*3ea0*/  BSYNC.RECONVERGENT B0 ;  /* 0x0000000000007941 */ /* 0x000fea0003800200 */
.L_x_81:
[----:B------:R1:W-:Y:S01]  /*3eb0*/  STG.E.64 desc[UR36][R10.64+0x38], R4 ;  /* 0x000038040a007986 */ /* 0x0003e2000c101b24 */
[----:B------:R-:W-:-:S07]  /*3ec0*/  VIADD R0, R0, 0x8 ;  /* 0x0000000800007836 */ /* 0x000fce0000000000 */
.L_x_66:
[----:B------:R-:W-:-:S13]  /*3ed0*/  ISETP.NE.AND P0, PT, R8, RZ, PT ;  /* 0x000000ff0800720c */ /* 0x000fda0003f05270 */
[----:B------:R-:W-:Y:S05]  /*3ee0*/  @!P0 EXIT ;  /* 0x000000000000894d */ /* 0x000fea0003800000 */
[----:B------:R-:W3:Y:S01]  /*3ef0*/  LDC R2, c[0x0][0x398] ;  /* 0x0000e600ff027b82 */ /* 0x000ee20000000800 */
[----:B------:R-:W-:Y:S02]  /*3f00*/  ISETP.GE.U32.AND P0, PT, R8, 0x4, PT ;  /* 0x000000040800780c */ /* 0x000fe40003f06070 */
[----:B---3--:R-:W-:-:S11]  /*3f10*/  LOP3.LUT R8, R2, 0x3, RZ, 0xc0, !PT ;  /* 0x0000000302087812 */ /* 0x008fd600078ec0ff */
[----:B------:R-:W-:Y:S05]  /*3f20*/  @!P0 BRA `(.L_x_83) ;  /* 0x0000000400a08947 */ /* 0x000fea0003800000 */
[----:B-1----:R-:W1:Y:S01]  /*3f30*/  LDC.64 R10, c[0x0][0x390] ;  /* 0x0000e400ff0a7b82 */ /* 0x002e620000000a00 */
[----:B------:R-:W-:-:S04]  /*3f40*/  IMAD.IADD R3, R9, 0x1, R0 ;  /* 0x0000000109037824 */ /* 0x000fc800078e0200 */
        /* <DEDUP_REMOVED lines=20> */
[----:B------:R-:W-:Y:S02]  /*4090*/  IMAD.MOV.U32 R16, RZ, RZ, R6 ;  /* 0x000000ffff107224 */ /* 0x000fe400078e0006 */
[----:B------:R-:W-:-:S07]  /*40a0*/  IMAD.MOV.U32 R17, RZ, RZ, R7 ;  /* 0x000000ffff117224 */ /* 0x000fce00078e0007 */
[----:B------:R-:W-:Y:S05]  /*40b0*/  CALL.REL.NOINC `($__internal_0_$__cuda_sm20_div_rn_f64_full) ;  /* 0x0000000400c87944 */ /* 0x000fea0003c00000 */
.L_x_85:
[----:B------:R-:W-:Y:S05]  /*40c0*/  BSYNC.RECONVERGENT B0 ;  /* 0x0000000000007941 */ /* 0x000fea0003800200 */
.L_x_84:
[----:B------:R-:W2:Y:S01]  /*40d0*/  LDG.E.64 R14, desc[UR36][R10.64+0x8] ;  /* 0x000008240a0e7981 */ /* 0x000ea2000c1e1b00 */
[----:B------:R-:W0:Y:S01]  /*40e0*/  MUFU.RCP64H R5, R7 ;  /* 0x0000000700057308 */ /* 0x000e220000001800 */
[----:B------:R-:W-:Y:S01]  /*40f0*/  MOV R4, 0x1 ;  /* 0x0000000100047802 */ /* 0x000fe20000000f00 */
        /* <DEDUP_REMOVED lines=20> */
[----:B------:R-:W-:Y:S02]  /*4240*/  IMAD.MOV.U32 R4, RZ, RZ, R2 ;  /* 0x000000ffff047224 */ /* 0x000fe400078e0002 */
[----:B------:R-:W-:-:S07]  /*4250*/  IMAD.MOV.U32 R5, RZ, RZ, R3 ;  /* 0x000000ffff057224 */ /* 0x000fce00078e0003 */
.L_x_87:
[----:B------:R-:W-:Y:S05]  /*4260*/  BSYNC.RECONVERGENT B0 ;  /* 0x0000000000007941 */ /* 0x000fea0003800200 */
.L_x_86:
        /* <DEDUP_REMOVED lines=20> */
[----:B------:R-:W-:Y:S02]  /*43b0*/  IMAD.MOV.U32 R16, RZ, RZ, R6 ;  /* 0x000000ffff107224 */ /* 0x000fe400078e0006 */
[----:B------:R-:W-:-:S07]  /*43c0*/  IMAD.MOV.U32 R17, RZ, RZ, R7 ;  /* 0x000000ffff117224 */ /* 0x000fce00078e0007 */
[----:B------:R-:W-:Y:S05]  /*43d0*/  CALL.REL.NOINC `($__internal_0_$__cuda_sm20_div_rn_f64_full) ;  /* 0x0000000400007944 */ /* 0x000fea0003c00000 */
.L_x_89:
[----:B------:R-:W-:Y:S05]  /*43e0*/  BSYNC.RECONVERGENT B0 ;  /* 0x0000000000007941 */ /* 0x000fea0003800200 */
.L_x_88:
        /* <DEDUP_REMOVED lines=25> */
.L_x_91:
[----:B------:R-:W-:Y:S05]  /*4580*/  BSYNC.RECONVERGENT B0 ;  /* 0x0000000000007941 */ /* 0x000fea0003800200 */
.L_x_90:
[----:B------:R3:W-:Y:S01]  /*4590*/  STG.E.64 desc[UR36][R10.64+0x18], R4 ;  /* 0x000018040a007986 */ /* 0x0007e2000c101b24 */
[----:B------:R-:W-:-:S07]  /*45a0*/  VIADD R0, R0, 0x4 ;  /* 0x0000000400007836 */ /* 0x000fce0000000000 */
.L_x_83:
[----:B------:R-:W-:-:S13]  /*45b0*/  ISETP.NE.AND P0, PT, R8, RZ, PT ;  /* 0x000000ff0800720c */ /* 0x000fda0003f05270 */
[----:B------:R-:W-:Y:S05]  /*45c0*/  @!P0 EXIT ;  /* 0x000000000000894d */ /* 0x000fea0003800000 */
[----:B-1-3--:R-:W1:Y:S01]  /*45d0*/  LDC.64 R10, c[0x0][0x390] ;  /* 0x0000e400ff0a7b82 */ /* 0x00ae620000000a00 */
[----:B0-----:R-:W-:Y:S01]  /*45e0*/  IADD3 R13, PT, PT, R9, R0, RZ ;  /* 0x00000000090d7210 */ /* 0x001fe20007ffe0ff */
[----:B------:R-:W-:-:S07]  /*45f0*/  IMAD.MOV R0, RZ, RZ, -R8 ;  /* 0x000000ffff007224 */ /* 0x000fce00078e0a08 */
.L_x_94:
[----:B01----:R-:W-:-:S05]  /*4600*/  IMAD.WIDE R8, R13, 0x8, R10 ;  /* 0x000000080d087825 */ /* 0x003fca00078e020a */
        /* <DEDUP_REMOVED lines=24> */
.L_x_93:
[----:B------:R-:W-:Y:S05]  /*4790*/  BSYNC.RECONVERGENT B0 ;  /* 0x0000000000007941 */ /* 0x000fea0003800200 */
.L_x_92:
[----:B------:R0:W-:Y:S01]  /*47a0*/  STG.E.64 desc[UR36][R8.64], R2 ;  /* 0x0000000208007986 */ /* 0x0001e2000c101b24 */
[----:B------:R-:W-:Y:S01]  /*47b0*/  IADD3 R13, PT, PT, R13, 0x1, RZ ;  /* 0x000000010d0d7810 */ /* 0x000fe20007ffe0ff */
[----:B------:R-:W-:Y:S06]  /*47c0*/  @P1 BRA `(.L_x_94) ;  /* 0xfffffffc008c1947 */ /* 0x000fec000383ffff */
[----:B------:R-:W-:Y:S05]  /*47d0*/  EXIT ;  /* 0x000000000000794d */ /* 0x000fea0003800000 */
        .weak           $__internal_0_$__cuda_sm20_div_rn_f64_full
        .type           $__internal_0_$__cuda_sm20_div_rn_f64_full,@function
        .size           $__internal_0_$__cuda_sm20_div_rn_f64_full,(.L_x_101 - $__internal_0_$__cuda_sm20_div_rn_f64_full)
$__internal_0_$__cuda_sm20_div_rn_f64_full:
[----:B------:R-:W-:Y:S01]  /*47e0*/  IMAD.MOV.U32 R3, RZ, RZ, R19 ;  /* 0x000000ffff037224 */ /* 0x000fe200078e0013 */
[C---:B------:R-:W-:Y:S01]  /*47f0*/  FSETP.GEU.AND P0, PT, |R17|.reuse, 1.469367938527859385e-39, PT ;  /* 0x001000001100780b */ /* 0x040fe20003f0e200 */
[----:B------:R-:W-:Y:S01]  /*4800*/  BSSY.RECONVERGENT B1, `(.L_x_95) ;  /* 0x0000058000017945 */ /* 0x000fe20003800200 */
[----:B------:R-:W-:Y:S02]  /*4810*/  LOP3.LUT R4, R17, 0x800fffff, RZ, 0xc0, !PT ;  /* 0x800fffff11047812 */ /* 0x000fe400078ec0ff */
[C---:B------:R-:W-:Y:S02]  /*4820*/  FSETP.GEU.AND P3, PT, |R3|.reuse, 1.469367938527859385e-39, PT ;  /* 0x001000000300780b */ /* 0x040fe40003f6e200 */
[----:B------:R-:W-:Y:S01]  /*4830*/  LOP3.LUT R5, R4, 0x3ff00000, RZ, 0xfc, !PT ;  /* 0x3ff0000004057812 */ /* 0x000fe200078efcff */
[----:B------:R-:W-:Y:S01]  /*4840*/  IMAD.MOV.U32 R4, RZ, RZ, R16 ;  /* 0x000000ffff047224 */ /* 0x000fe200078e0010 */
[----:B------:R-:W-:Y:S02]  /*4850*/  LOP3.LUT R19, R3, 0x7ff00000, RZ, 0xc0, !PT ;  /* 0x7ff0000003137812 */ /* 0x000fe400078ec0ff */
[----:B------:R-:W-:-:S02]  /*4860*/  LOP3.LUT R28, R17, 0x7ff00000, RZ, 0xc0, !PT ;  /* 0x7ff00000111c7812 */ /* 0x000fc400078ec0ff */
[----:B------:R-:W-:Y:S01]  /*4870*/  LOP3.LUT R27, R3, 0x7ff00000, RZ, 0xc0, !PT ;  /* 0x7ff00000031b7812 */ /* 0x000fe200078ec0ff */
[----:B------:R-:W-:Y:S01]  /*4880*/  @!P0 DMUL R4, R16, 8.98846567431157953865e+307 ;  /* 0x7fe0000010048828 */ /* 0x000fe20000000000 */
[----:B------:R-:W-:Y:S02]  /*4890*/  MOV R20, 0x1 ;  /* 0x0000000100147802 */ /* 0x000fe40000000f00 */
[----:B------:R-:W-:Y:S01]  /*48a0*/  ISETP.GE.U32.AND P2, PT, R27, R28, PT ;  /* 0x0000001c1b00720c */ /* 0x000fe20003f46070 */
[----:B------:R-:W-:Y:S01]  /*48b0*/  @!P3 IMAD.MOV.U32 R22, RZ, RZ, RZ ;  /* 0x000000ffff16b224 */ /* 0x000fe200078e00ff */
[----:B------:R-:W-:Y:S01]  /*48c0*/  @!P3 LOP3.LUT R18, R17, 0x7ff00000, RZ, 0xc0, !PT ;  /* 0x7ff000001112b812 */ /* 0x000fe200078ec0ff */
[----:B------:R-:W0:Y:S03]  /*48d0*/  MUFU.RCP64H R21, R5 ;  /* 0x0000000500157308 */ /* 0x000e260000001800 */
[----:B------:R-:W-:Y:S01]  /*48e0*/  @!P3 ISETP.GE.U32.AND P4, PT, R19, R18, PT ;  /* 0x000000121300b20c */ /* 0x000fe20003f86070 */
[----:B------:R-:W-:Y:S01]  /*48f0*/  IMAD.MOV.U32 R18, RZ, RZ, R2 ;  /* 0x000000ffff127224 */ /* 0x000fe200078e0002 */
[----:B------:R-:W-:-:S02]  /*4900*/  MOV R19, 0x1ca00000 ;  /* 0x1ca0000000137802 */ /* 0x000fc40000000f00 */
[----:B------:R-:W-:Y:S02]  /*4910*/  @!P0 LOP3.LUT R28, R5, 0x7ff00000, RZ, 0xc0, !PT ;  /* 0x7ff00000051c8812 */ /* 0x000fe400078ec0ff */
[C---:B------:R-:W-:Y:S02]  /*4920*/  @!P3 SEL R23, R19.reuse, 0x63400000, !P4 ;  /* 0x634000001317b807 */ /* 0x040fe40006000000 */
[----:B------:R-:W-:Y:S02]  /*4930*/  SEL R19, R19, 0x63400000, !P2 ;  /* 0x6340000013137807 */ /* 0x000fe40005000000 */
[--C-:B------:R-:W-:Y:S02]  /*4940*/  @!P3 LOP3.LUT R23, R23, 0x80000000, R3.reuse, 0xf8, !PT ;  /* 0x800000001717b812 */ /* 0x100fe400078ef803 */
[----:B------:R-:W-:Y:S02]  /*4950*/  LOP3.LUT R19, R19, 0x800fffff, R3, 0xf8, !PT ;  /* 0x800fffff13137812 */ /* 0x000fe400078ef803 */
[----:B------:R-:W-:-:S06]  /*4960*/  @!P3 LOP3.LUT R23, R23, 0x100000, RZ, 0xfc, !PT ;  /* 0x001000001717b812 */ /* 0x000fcc00078efcff */
[----:B------:R-:W-:Y:S02]  /*4970*/  @!P3 DFMA R18, R18, 2, -R22 ;  /* 0x400000001212b82b */ /* 0x000fe40000000816 */
[----:B0-----:R-:W-:-:S08]  /*4980*/  DFMA R22, R20, -R4, 1 ;  /* 0x3ff000001416742b */ /* 0x001fd00000000804 */
[----:B------:R-:W-:Y:S01]  /*4990*/  DFMA R22, R22, R22, R22 ;  /* 0x000000161616722b */ /* 0x000fe20000000016 */
[----:B------:R-:W-:-:S07]  /*49a0*/  @!P3 LOP3.LUT R27, R19, 0x7ff00000, RZ, 0xc0, !PT ;  /* 0x7ff00000131bb812 */ /* 0x000fce00078ec0ff */
[----:B------:R-:W-:-:S08]  /*49b0*/  DFMA R20, R20, R22, R20 ;  /* 0x000000161414722b */ /* 0x000fd00000000014 */
[----:B------:R-:W-:-:S08]  /*49c0*/  DFMA R22, R20, -R4, 1 ;  /* 0x3ff000001416742b */ /* 0x000fd00000000804 */
[----:B------:R-:W-:-:S08]  /*49d0*/  DFMA R20, R20, R22, R20 ;  /* 0x000000161414722b */ /* 0x000fd00000000014 */
[----:B------:R-:W-:-:S08]  /*49e0*/  DMUL R22, R20, R18 ;  /* 0x0000001214167228 */ /* 0x000fd00000000000 */
[----:B------:R-:W-:-:S08]  /*49f0*/  DFMA R24, R22, -R4, R18 ;  /* 0x800000041618722b */ /* 0x000fd00000000012 */
[----:B------:R-:W-:Y:S01]  /*4a00*/  DFMA R24, R20, R24, R22 ;  /* 0x000000181418722b */ /* 0x000fe20000000016 */
[----:B------:R-:W-:-:S05]  /*4a10*/  VIADD R20, R27, 0xffffffff ;  /* 0xffffffff1b147836 */ /* 0x000fca0000000000 */
[----:B------:R-:W-:Y:S01]  /*4a20*/  ISETP.GT.U32.AND P0, PT, R20, 0x7feffffe, PT ;  /* 0x7feffffe1400780c */ /* 0x000fe20003f04070 */
[----:B------:R-:W-:-:S05]  /*4a30*/  VIADD R20, R28, 0xffffffff ;  /* 0xffffffff1c147836 */ /* 0x000fca0000000000 */
[----:B------:R-:W-:-:S13]  /*4a40*/  ISETP.GT.U32.OR P0, PT, R20, 0x7feffffe, P0 ;  /* 0x7feffffe1400780c */ /* 0x000fda0000704470 */
[----:B------:R-:W-:Y:S05]  /*4a50*/  @P0 BRA `(.L_x_96) ;  /* 0x0000000000740947 */ /* 0x000fea0003800000 */
[----:B------:R-:W-:Y:S02]  /*4a60*/  LOP3.LUT R22, R3, 0x7ff00000, RZ, 0xc0, !PT ;  /* 0x7ff0000003167812 */ /* 0x000fe400078ec0ff */
[----:B------:R-:W-:Y:S02]  /*4a70*/  LOP3.LUT R3, R17, 0x7ff00000, RZ, 0xc0, !PT ;  /* 0x7ff0000011037812 */ /* 0x000fe400078ec0ff */
[----:B------:R-:W-:Y:S02]  /*4a80*/  MOV R20, 0x1ca00000 ;  /* 0x1ca0000000147802 */ /* 0x000fe40000000f00 */
[CC--:B------:R-:W-:Y:S02]  /*4a90*/  VIADDMNMX R2, R22.reuse, -R3.reuse, 0xb9600000, !PT ;  /* 0xb960000016027446 */ /* 0x0c0fe40007800903 */
[----:B------:R-:W-:Y:S02]  /*4aa0*/  ISETP.GE.U32.AND P0, PT, R22, R3, PT ;  /* 0x000000031600720c */ /* 0x000fe40003f06070 */
[----:B------:R-:W-:-:S02]  /*4ab0*/  VIMNMX R2, PT, PT, R2, 0x46a00000, PT ;  /* 0x46a0000002027848 */ /* 0x000fc40003fe0100 */
[----:B------:R-:W-:-:S05]  /*4ac0*/  SEL R3, R20, 0x63400000, !P0 ;  /* 0x6340000014037807 */ /* 0x000fca0004000000 */
[----:B------:R-:W-:Y:S01]  /*4ad0*/  IMAD.IADD R22, R2, 0x1, -R3 ;  /* 0x0000000102167824 */ /* 0x000fe200078e0a03 */
[----:B------:R-:W-:-:S03]  /*4ae0*/  MOV R2, RZ ;  /* 0x000000ff00027202 */ /* 0x000fc60000000f00 */
[----:B------:R-:W-:-:S06]  /*4af0*/  VIADD R3, R22, 0x7fe00000 ;  /* 0x7fe0000016037836 */ /* 0x000fcc0000000000 */
[----:B------:R-:W-:-:S10]  /*4b00*/  DMUL R20, R24, R2 ;  /* 0x0000000218147228 */ /* 0x000fd40000000000 */
[----:B------:R-:W-:-:S13]  /*4b10*/  FSETP.GTU.AND P0, PT, |R21|, 1.469367938527859385e-39, PT ;  /* 0x001000001500780b */ /* 0x000fda0003f0c200 */
[----:B------:R-:W-:Y:S05]  /*4b20*/  @P0 BRA `(.L_x_97) ;  /* 0x0000000000940947 */ /* 0x000fea0003800000 */
[----:B------:R-:W-:Y:S01]  /*4b30*/  DFMA R4, R24, -R4, R18 ;  /* 0x800000041804722b */ /* 0x000fe20000000012 */
[----:B------:R-:W-:-:S09]  /*4b40*/  IMAD.MOV.U32 R2, RZ, RZ, RZ ;  /* 0x000000ffff027224 */ /* 0x000fd200078e00ff */
[C---:B------:R-:W-:Y:S02]  /*4b50*/  FSETP.NEU.AND P0, PT, R5.reuse, RZ, PT ;  /* 0x000000ff0500720b */ /* 0x040fe40003f0d000 */
[----:B------:R-:W-:-:S04]  /*4b60*/  LOP3.LUT R17, R5, 0x80000000, R17, 0x48, !PT ;  /* 0x8000000005117812 */ /* 0x000fc800078e4811 */
[----:B------:R-:W-:-:S07]  /*4b70*/  LOP3.LUT R3, R17, R3, RZ, 0xfc, !PT ;  /* 0x0000000311037212 */ /* 0x000fce00078efcff */
[----:B------:R-:W-:Y:S05]  /*4b80*/  @!P0 BRA `(.L_x_97) ;  /* 0x00000000007c8947 */ /* 0x000fea0003800000 */
[----:B------:R-:W-:Y:S01]  /*4b90*/  IMAD.MOV R5, RZ, RZ, -R22 ;  /* 0x000000ffff057224 */ /* 0x000fe200078e0a16 */
[----:B------:R-:W-:Y:S01]  /*4ba0*/  MOV R4, RZ ;  /* 0x000000ff00047202 */ /* 0x000fe20000000f00 */
[----:B------:R-:W-:-:S05]  /*4bb0*/  DMUL.RP R2, R24, R2 ;  /* 0x0000000218027228 */ /* 0x000fca0000008000 */
[----:B------:R-:W-:-:S05]  /*4bc0*/  DFMA R4, R20, -R4, R24 ;  /* 0x800000041404722b */ /* 0x000fca0000000018 */
[----:B------:R-:W-:Y:S02]  /*4bd0*/  LOP3.LUT R17, R3, R17, RZ, 0x3c, !PT ;  /* 0x0000001103117212 */ /* 0x000fe400078e3cff */
[----:B------:R-:W-:-:S04]  /*4be0*/  IADD3 R4, PT, PT, -R22, -0x43300000, RZ ;  /* 0xbcd0000016047810 */ /* 0x000fc80007ffe1ff */
[----:B------:R-:W-:-:S04]  /*4bf0*/  FSETP.NEU.AND P0, PT, |R5|, R4, PT ;  /* 0x000000040500720b */ /* 0x000fc80003f0d200 */
[----:B------:R-:W-:Y:S02]  /*4c00*/  FSEL R20, R2, R20, !P0 ;  /* 0x0000001402147208 */ /* 0x000fe40004000000 */
[----:B------:R-:W-:Y:S01]  /*4c10*/  FSEL R21, R17, R21, !P0 ;  /* 0x0000001511157208 */ /* 0x000fe20004000000 */
[----:B------:R-:W-:Y:S06]  /*4c20*/  BRA `(.L_x_97) ;  /* 0x0000000000547947 */ /* 0x000fec0003800000 */
.L_x_96:
[----:B------:R-:W-:-:S14]  /*4c30*/  DSETP.NAN.AND P0, PT, R2, R2, PT ;  /* 0x000000020200722a */ /* 0x000fdc0003f08000 */
[----:B------:R-:W-:Y:S05]  /*4c40*/  @P0 BRA `(.L_x_98) ;  /* 0x0000000000440947 */ /* 0x000fea0003800000 */
[----:B------:R-:W-:-:S14]  /*4c50*/  DSETP.NAN.AND P0, PT, R16, R16, PT ;  /* 0x000000101000722a */ /* 0x000fdc0003f08000 */
[----:B------:R-:W-:Y:S05]  /*4c60*/  @P0 BRA `(.L_x_99) ;  /* 0x0000000000300947 */ /* 0x000fea0003800000 */
[----:B------:R-:W-:Y:S01]  /*4c70*/  ISETP.NE.AND P0, PT, R27, R28, PT ;  /* 0x0000001c1b00720c */ /* 0x000fe20003f05270 */
[----:B------:R-:W-:Y:S02]  /*4c80*/  IMAD.MOV.U32 R20, RZ, RZ, 0x0 ;  /* 0x00000000ff147424 */ /* 0x000fe400078e00ff */
[----:B------:R-:W-:-:S10]  /*4c90*/  IMAD.MOV.U32 R21, RZ, RZ, -0x80000 ;  /* 0xfff80000ff157424 */ /* 0x000fd400078e00ff */
[----:B------:R-:W-:Y:S05]  /*4ca0*/  @!P0 BRA `(.L_x_97) ;  /* 0x0000000000348947 */ /* 0x000fea0003800000 */
[----:B------:R-:W-:Y:S02]  /*4cb0*/  ISETP.NE.AND P0, PT, R27, 0x7ff00000, PT ;  /* 0x7ff000001b00780c */ /* 0x000fe40003f05270 */
[----:B------:R-:W-:Y:S02]  /*4cc0*/  LOP3.LUT R21, R3, 0x80000000, R17, 0x48, !PT ;  /* 0x8000000003157812 */ /* 0x000fe400078e4811 */
[----:B------:R-:W-:-:S13]  /*4cd0*/  ISETP.EQ.OR P0, PT, R28, RZ, !P0 ;  /* 0x000000ff1c00720c */ /* 0x000fda0004702670 */
[----:B------:R-:W-:Y:S02]  /*4ce0*/  @P0 LOP3.LUT R2, R21, 0x7ff00000, RZ, 0xfc, !PT ;  /* 0x7ff0000015020812 */ /* 0x000fe400078efcff */
[----:B------:R-:W-:Y:S01]  /*4cf0*/  @!P0 MOV R20, RZ ;  /* 0x000000ff00148202 */ /* 0x000fe20000000f00 */
[----:B------:R-:W-:Y:S02]  /*4d00*/  @P0 IMAD.MOV.U32 R20, RZ, RZ, RZ ;  /* 0x000000ffff140224 */ /* 0x000fe400078e00ff */
[----:B------:R-:W-:Y:S01]  /*4d10*/  @P0 IMAD.MOV.U32 R21, RZ, RZ, R2 ;  /* 0x000000ffff150224 */ /* 0x000fe200078e0002 */
[----:B------:R-:W-:Y:S06]  /*4d20*/  BRA `(.L_x_97) ;  /* 0x0000000000147947 */ /* 0x000fec0003800000 */
.L_x_99:
[----:B------:R-:W-:Y:S02]  /*4d30*/  LOP3.LUT R21, R17, 0x80000, RZ, 0xfc, !PT ;  /* 0x0008000011157812 */ /* 0x000fe400078efcff */
[----:B------:R-:W-:Y:S01]  /*4d40*/  MOV R20, R16 ;  /* 0x0000001000147202 */ /* 0x000fe20000000f00 */
[----:B------:R-:W-:Y:S06]  /*4d50*/  BRA `(.L_x_97) ;  /* 0x0000000000087947 */ /* 0x000fec0003800000 */
.L_x_98:
[----:B------:R-:W-:Y:S01]  /*4d60*/  LOP3.LUT R21, R3, 0x80000, RZ, 0xfc, !PT ;  /* 0x0008000003157812 */ /* 0x000fe200078efcff */
[----:B------:R-:W-:-:S07]  /*4d70*/  IMAD.MOV.U32 R20, RZ, RZ, R2 ;  /* 0x000000ffff147224 */ /* 0x000fce00078e0002 */
.L_x_97:
[----:B------:R-:W-:Y:S05]  /*4d80*/  BSYNC.RECONVERGENT B1 ;  /* 0x0000000000017941 */ /* 0x000fea0003800200 */
.L_x_95:
[----:B------:R-:W-:Y:S01]  /*4d90*/  IMAD.MOV.U32 R27, RZ, RZ, 0x0 ;  /* 0x00000000ff1b7424 */ /* 0x000fe200078e00ff */
[----:B------:R-:W-:Y:S01]  /*4da0*/  MOV R3, R21 ;  /* 0x0000001500037202 */ /* 0x000fe20000000f00 */
[----:B------:R-:W-:Y:S02]  /*4db0*/  IMAD.MOV.U32 R2, RZ, RZ, R20 ;  /* 0x000000ffff027224 */ /* 0x000fe400078e0014 */
[----:B------:R-:W-:Y:S05]  /*4dc0*/  RET.REL.NODEC R26 `(_Z22calculateClusterCenterPdPiS_iii) ;  /* 0xffffffb01a8c7950 */ /* 0x000fea0003c3ffff */
.L_x_100:
[----:B------:R-:W-:-:S00]  /*4dd0*/  BRA `(.L_x_100) ;  /* 0xfffffffc00fc7947 */ /* 0x000fc0000383ffff */
[----:B------:R-:W-:-:S00]  /*4de0*/  NOP ;  /* 0x0000000000007918 */ /* 0x000fc00000000000 */
        /* <DEDUP_REMOVED lines=9> */
.L_x_101:


//--------------------- .nv.global.init           --------------------------
	.section	.nv.global.init,"aw",@progbits
.nv.global.init:
	.type		$str,@object
	.size		$str,(.L_0 - $str)
$str:
        /*0000*/ 	.byte	0x43, 0x6f, 0x6d, 0x70, 0x61, 0x72, 0x65, 0x3a, 0x20, 0x25, 0x64, 0x2c, 0x20, 0x25, 0x64, 0x2c
        /*0010*/ 	.byte	0x20, 0x25, 0x64, 0x0a, 0x00
.L_0:


//--------------------- .nv.shared.reserved.0     --------------------------
	.section	.nv.shared.reserved.0,"aw",@nobits
	.weak		__nv_reservedSMEM_offset_0_alias
	.size		__nv_reservedSMEM_offset_0_alias, 0, 64
	.other		__nv_reservedSMEM_offset_0_alias,@"STO_CUDA_RESERVED_SHARED STV_DEFAULT"
__nv_reservedSMEM_offset_0_alias:
	.zero		0
	.zero		64


//--------------------- .nv.constant0._Z22calculateClusterCenterPdPiS_iii --------------------------
	.section	.nv.constant0._Z22calculateClusterCenterPdPiS_iii,"a",@progbits
	.sectionflags	@""
	.align	4
.nv.constant0._Z22calculateClusterCenterPdPiS_iii:
	.zero		932


//--------------------- SYMBOLS --------------------------

	.type		.nv.reservedSmem.offset0,@object
	.size		.nv.reservedSmem.offset0,0x4
	.type		vprintf,@function
